//
// Generated by NVIDIA NVVM Compiler
//
// Compiler Build ID: CL-36424714
// Cuda compilation tools, release 13.0, V13.0.88
// Based on NVVM 20.0.0
//

.version 9.0
.target sm_100
.address_size 64

	// .globl	_Z10setup_PRNGiP24curandStatePhilox4_32_10
.func  (.param .b64 func_retval0) __internal_accurate_pow
(
	.param .b64 __internal_accurate_pow_param_0,
	.param .b64 __internal_accurate_pow_param_1
)
;
.global .align 4 .b8 precalc_xorwow_matrix[102400];
.global .align 4 .b8 precalc_xorwow_offset_matrix[102400];
.global .align 4 .b8 mrg32k3aM1[2304];
.global .align 4 .b8 mrg32k3aM2[2304];
.global .align 4 .b8 mrg32k3aM1SubSeq[2016];
.global .align 4 .b8 mrg32k3aM2SubSeq[2016];
.global .align 4 .b8 mrg32k3aM1Seq[2304];
.global .align 4 .b8 mrg32k3aM2Seq[2304];
.const .align 8 .b8 __cr_lgamma_table[72];

.visible .entry _Z10setup_PRNGiP24curandStatePhilox4_32_10(
	.param .u32 _Z10setup_PRNGiP24curandStatePhilox4_32_10_param_0,
	.param .u64 .ptr .align 1 _Z10setup_PRNGiP24curandStatePhilox4_32_10_param_1
)
{
	.reg .b32 	%r<106>;
	.reg .b64 	%rd<6>;

	ld.param.u32 	%r1, [_Z10setup_PRNGiP24curandStatePhilox4_32_10_param_0];
	ld.param.u64 	%rd1, [_Z10setup_PRNGiP24curandStatePhilox4_32_10_param_1];
	cvta.to.global.u64 	%rd2, %rd1;
	mov.u32 	%r2, %ctaid.x;
	mov.u32 	%r3, %ntid.x;
	mov.u32 	%r4, %tid.x;
	mad.lo.s32 	%r5, %r2, %r3, %r4;
	mul.wide.s32 	%rd3, %r5, 64;
	add.s64 	%rd4, %rd2, %rd3;
	shr.s32 	%r6, %r1, 31;
	mov.b32 	%r7, 0;
	st.global.v4.u32 	[%rd4+32], {%r1, %r6, %r7, %r7};
	st.global.v2.u32 	[%rd4+48], {%r7, %r7};
	mov.b64 	%rd5, 0;
	st.global.u64 	[%rd4+56], %rd5;
	shr.s32 	%r8, %r5, 31;
	mov.b32 	%r9, -766435501;
	mul.hi.u32 	%r10, %r9, %r7;
	mov.b32 	%r11, -845247145;
	mul.hi.u32 	%r12, %r11, %r5;
	mul.lo.s32 	%r13, %r5, -845247145;
	xor.b32  	%r14, %r12, %r1;
	xor.b32  	%r15, %r10, %r8;
	xor.b32  	%r16, %r15, %r6;
	add.s32 	%r17, %r1, -1640531527;
	add.s32 	%r18, %r6, -1150833019;
	mul.hi.u32 	%r19, %r9, %r14;
	mul.lo.s32 	%r20, %r14, -766435501;
	mul.hi.u32 	%r21, %r11, %r16;
	mul.lo.s32 	%r22, %r16, -845247145;
	xor.b32  	%r23, %r13, %r21;
	xor.b32  	%r24, %r23, %r17;
	xor.b32  	%r25, %r18, %r19;
	add.s32 	%r26, %r1, 1013904242;
	add.s32 	%r27, %r6, 1993301258;
	mul.hi.u32 	%r28, %r9, %r24;
	mul.lo.s32 	%r29, %r24, -766435501;
	mul.hi.u32 	%r30, %r11, %r25;
	mul.lo.s32 	%r31, %r25, -845247145;
	xor.b32  	%r32, %r22, %r26;
	xor.b32  	%r33, %r32, %r30;
	xor.b32  	%r34, %r20, %r27;
	xor.b32  	%r35, %r34, %r28;
	add.s32 	%r36, %r1, -626627285;
	add.s32 	%r37, %r6, 842468239;
	mul.hi.u32 	%r38, %r9, %r33;
	mul.lo.s32 	%r39, %r33, -766435501;
	mul.hi.u32 	%r40, %r11, %r35;
	mul.lo.s32 	%r41, %r35, -845247145;
	xor.b32  	%r42, %r31, %r36;
	xor.b32  	%r43, %r42, %r40;
	xor.b32  	%r44, %r29, %r37;
	xor.b32  	%r45, %r44, %r38;
	add.s32 	%r46, %r1, 2027808484;
	add.s32 	%r47, %r6, -308364780;
	mul.hi.u32 	%r48, %r9, %r43;
	mul.lo.s32 	%r49, %r43, -766435501;
	mul.hi.u32 	%r50, %r11, %r45;
	mul.lo.s32 	%r51, %r45, -845247145;
	xor.b32  	%r52, %r41, %r46;
	xor.b32  	%r53, %r52, %r50;
	xor.b32  	%r54, %r39, %r47;
	xor.b32  	%r55, %r54, %r48;
	add.s32 	%r56, %r1, 387276957;
	add.s32 	%r57, %r6, -1459197799;
	mul.hi.u32 	%r58, %r9, %r53;
	mul.lo.s32 	%r59, %r53, -766435501;
	mul.hi.u32 	%r60, %r11, %r55;
	mul.lo.s32 	%r61, %r55, -845247145;
	xor.b32  	%r62, %r51, %r56;
	xor.b32  	%r63, %r62, %r60;
	xor.b32  	%r64, %r49, %r57;
	xor.b32  	%r65, %r64, %r58;
	add.s32 	%r66, %r1, -1253254570;
	add.s32 	%r67, %r6, 1684936478;
	mul.hi.u32 	%r68, %r9, %r63;
	mul.lo.s32 	%r69, %r63, -766435501;
	mul.hi.u32 	%r70, %r11, %r65;
	mul.lo.s32 	%r71, %r65, -845247145;
	xor.b32  	%r72, %r61, %r66;
	xor.b32  	%r73, %r72, %r70;
	xor.b32  	%r74, %r59, %r67;
	xor.b32  	%r75, %r74, %r68;
	add.s32 	%r76, %r1, 1401181199;
	add.s32 	%r77, %r6, 534103459;
	mul.hi.u32 	%r78, %r9, %r73;
	mul.lo.s32 	%r79, %r73, -766435501;
	mul.hi.u32 	%r80, %r11, %r75;
	mul.lo.s32 	%r81, %r75, -845247145;
	xor.b32  	%r82, %r71, %r76;
	xor.b32  	%r83, %r82, %r80;
	xor.b32  	%r84, %r69, %r77;
	xor.b32  	%r85, %r84, %r78;
	add.s32 	%r86, %r1, -239350328;
	add.s32 	%r87, %r6, -616729560;
	mul.hi.u32 	%r88, %r9, %r83;
	mul.lo.s32 	%r89, %r83, -766435501;
	mul.hi.u32 	%r90, %r11, %r85;
	mul.lo.s32 	%r91, %r85, -845247145;
	xor.b32  	%r92, %r81, %r86;
	xor.b32  	%r93, %r92, %r90;
	xor.b32  	%r94, %r79, %r87;
	xor.b32  	%r95, %r94, %r88;
	add.s32 	%r96, %r1, -1879881855;
	add.s32 	%r97, %r6, -1767562579;
	mul.hi.u32 	%r98, %r9, %r93;
	mul.lo.s32 	%r99, %r93, -766435501;
	mul.hi.u32 	%r100, %r11, %r95;
	mul.lo.s32 	%r101, %r95, -845247145;
	xor.b32  	%r102, %r91, %r96;
	xor.b32  	%r103, %r102, %r100;
	xor.b32  	%r104, %r89, %r97;
	xor.b32  	%r105, %r104, %r98;
	st.global.v4.u32 	[%rd4], {%r7, %r7, %r5, %r8};
	st.global.v4.u32 	[%rd4+16], {%r103, %r101, %r105, %r99};
	ret;

}
	// .globl	_Z9call_PRNGfPfP24curandStatePhilox4_32_10
.visible .entry _Z9call_PRNGfPfP24curandStatePhilox4_32_10(
	.param .f32 _Z9call_PRNGfPfP24curandStatePhilox4_32_10_param_0,
	.param .u64 .ptr .align 1 _Z9call_PRNGfPfP24curandStatePhilox4_32_10_param_1,
	.param .u64 .ptr .align 1 _Z9call_PRNGfPfP24curandStatePhilox4_32_10_param_2
)
{
	.reg .pred 	%p<20>;
	.reg .b32 	%r<275>;
	.reg .b32 	%f<37>;
	.reg .b64 	%rd<9>;

	ld.param.f32 	%f4, [_Z9call_PRNGfPfP24curandStatePhilox4_32_10_param_0];
	ld.param.u64 	%rd3, [_Z9call_PRNGfPfP24curandStatePhilox4_32_10_param_1];
	ld.param.u64 	%rd4, [_Z9call_PRNGfPfP24curandStatePhilox4_32_10_param_2];
	cvta.to.global.u64 	%rd1, %rd3;
	cvta.to.global.u64 	%rd5, %rd4;
	mov.u32 	%r36, %ctaid.x;
	mov.u32 	%r37, %ntid.x;
	mov.u32 	%r38, %tid.x;
	mad.lo.s32 	%r39, %r36, %r37, %r38;
	mul.wide.s32 	%rd6, %r39, 64;
	add.s64 	%rd2, %rd5, %rd6;
	mul.lo.s32 	%r266, %r39, 3;
	mov.b32 	%r267, 0;
$L__BB1_1:
	ld.global.u32 	%r40, [%rd2+44];
	setp.eq.s32 	%p1, %r40, 1;
	@%p1 bra 	$L__BB1_31;
	ld.global.u32 	%r41, [%rd2+40];
	add.s32 	%r271, %r41, 1;
	setp.eq.s32 	%p2, %r41, 1;
	@%p2 bra 	$L__BB1_6;
	setp.eq.s32 	%p3, %r41, 2;
	@%p3 bra 	$L__BB1_7;
	setp.eq.s32 	%p4, %r41, 3;
	@%p4 bra 	$L__BB1_8;
	ld.global.u32 	%r268, [%rd2+16];
	bra.uni 	$L__BB1_9;
$L__BB1_6:
	ld.global.u32 	%r268, [%rd2+20];
	bra.uni 	$L__BB1_9;
$L__BB1_7:
	ld.global.u32 	%r268, [%rd2+24];
	bra.uni 	$L__BB1_9;
$L__BB1_8:
	ld.global.u32 	%r268, [%rd2+28];
$L__BB1_9:
	setp.ne.s32 	%p5, %r271, 4;
	@%p5 bra 	$L__BB1_16;
	ld.global.v2.u32 	{%r42, %r270}, [%rd2];
	add.s32 	%r11, %r42, 1;
	setp.eq.s32 	%p6, %r11, 0;
	st.global.u32 	[%rd2], %r11;
	@%p6 bra 	$L__BB1_12;
	ld.global.u32 	%r269, [%rd2+8];
	bra.uni 	$L__BB1_15;
$L__BB1_12:
	add.s32 	%r270, %r270, 1;
	setp.ne.s32 	%p7, %r270, 0;
	st.global.u32 	[%rd2+4], %r270;
	ld.global.u32 	%r269, [%rd2+8];
	@%p7 bra 	$L__BB1_15;
	add.s32 	%r269, %r269, 1;
	setp.ne.s32 	%p8, %r269, 0;
	st.global.u32 	[%rd2+8], %r269;
	mov.b32 	%r270, 0;
	@%p8 bra 	$L__BB1_15;
	ld.global.u32 	%r45, [%rd2+12];
	add.s32 	%r46, %r45, 1;
	st.global.u32 	[%rd2+12], %r46;
	mov.b32 	%r269, 0;
	mov.u32 	%r270, %r269;
$L__BB1_15:
	ld.global.u32 	%r48, [%rd2+12];
	ld.global.v2.u32 	{%r49, %r50}, [%rd2+32];
	mov.b32 	%r51, -766435501;
	mul.hi.u32 	%r52, %r51, %r11;
	mul.lo.s32 	%r53, %r11, -766435501;
	mov.b32 	%r54, -845247145;
	mul.hi.u32 	%r55, %r54, %r269;
	mul.lo.s32 	%r56, %r269, -845247145;
	xor.b32  	%r57, %r55, %r270;
	xor.b32  	%r58, %r57, %r49;
	xor.b32  	%r59, %r48, %r52;
	xor.b32  	%r60, %r59, %r50;
	add.s32 	%r61, %r49, -1640531527;
	add.s32 	%r62, %r50, -1150833019;
	mul.hi.u32 	%r63, %r51, %r58;
	mul.lo.s32 	%r64, %r58, -766435501;
	mul.hi.u32 	%r65, %r54, %r60;
	mul.lo.s32 	%r66, %r60, -845247145;
	xor.b32  	%r67, %r56, %r65;
	xor.b32  	%r68, %r67, %r61;
	xor.b32  	%r69, %r63, %r53;
	xor.b32  	%r70, %r69, %r62;
	add.s32 	%r71, %r49, 1013904242;
	add.s32 	%r72, %r50, 1993301258;
	mul.hi.u32 	%r73, %r51, %r68;
	mul.lo.s32 	%r74, %r68, -766435501;
	mul.hi.u32 	%r75, %r54, %r70;
	mul.lo.s32 	%r76, %r70, -845247145;
	xor.b32  	%r77, %r66, %r71;
	xor.b32  	%r78, %r77, %r75;
	xor.b32  	%r79, %r72, %r64;
	xor.b32  	%r80, %r79, %r73;
	add.s32 	%r81, %r49, -626627285;
	add.s32 	%r82, %r50, 842468239;
	mul.hi.u32 	%r83, %r51, %r78;
	mul.lo.s32 	%r84, %r78, -766435501;
	mul.hi.u32 	%r85, %r54, %r80;
	mul.lo.s32 	%r86, %r80, -845247145;
	xor.b32  	%r87, %r76, %r81;
	xor.b32  	%r88, %r87, %r85;
	xor.b32  	%r89, %r74, %r82;
	xor.b32  	%r90, %r89, %r83;
	add.s32 	%r91, %r49, 2027808484;
	add.s32 	%r92, %r50, -308364780;
	mul.hi.u32 	%r93, %r51, %r88;
	mul.lo.s32 	%r94, %r88, -766435501;
	mul.hi.u32 	%r95, %r54, %r90;
	mul.lo.s32 	%r96, %r90, -845247145;
	xor.b32  	%r97, %r86, %r91;
	xor.b32  	%r98, %r97, %r95;
	xor.b32  	%r99, %r84, %r92;
	xor.b32  	%r100, %r99, %r93;
	add.s32 	%r101, %r49, 387276957;
	add.s32 	%r102, %r50, -1459197799;
	mul.hi.u32 	%r103, %r51, %r98;
	mul.lo.s32 	%r104, %r98, -766435501;
	mul.hi.u32 	%r105, %r54, %r100;
	mul.lo.s32 	%r106, %r100, -845247145;
	xor.b32  	%r107, %r96, %r101;
	xor.b32  	%r108, %r107, %r105;
	xor.b32  	%r109, %r94, %r102;
	xor.b32  	%r110, %r109, %r103;
	add.s32 	%r111, %r49, -1253254570;
	add.s32 	%r112, %r50, 1684936478;
	mul.hi.u32 	%r113, %r51, %r108;
	mul.lo.s32 	%r114, %r108, -766435501;
	mul.hi.u32 	%r115, %r54, %r110;
	mul.lo.s32 	%r116, %r110, -845247145;
	xor.b32  	%r117, %r106, %r111;
	xor.b32  	%r118, %r117, %r115;
	xor.b32  	%r119, %r104, %r112;
	xor.b32  	%r120, %r119, %r113;
	add.s32 	%r121, %r49, 1401181199;
	add.s32 	%r122, %r50, 534103459;
	mul.hi.u32 	%r123, %r51, %r118;
	mul.lo.s32 	%r124, %r118, -766435501;
	mul.hi.u32 	%r125, %r54, %r120;
	mul.lo.s32 	%r126, %r120, -845247145;
	xor.b32  	%r127, %r116, %r121;
	xor.b32  	%r128, %r127, %r125;
	xor.b32  	%r129, %r114, %r122;
	xor.b32  	%r130, %r129, %r123;
	add.s32 	%r131, %r49, -239350328;
	add.s32 	%r132, %r50, -616729560;
	mul.hi.u32 	%r133, %r51, %r128;
	mul.lo.s32 	%r134, %r128, -766435501;
	mul.hi.u32 	%r135, %r54, %r130;
	mul.lo.s32 	%r136, %r130, -845247145;
	xor.b32  	%r137, %r126, %r131;
	xor.b32  	%r138, %r137, %r135;
	xor.b32  	%r139, %r124, %r132;
	xor.b32  	%r140, %r139, %r133;
	add.s32 	%r141, %r49, -1879881855;
	add.s32 	%r142, %r50, -1767562579;
	mul.hi.u32 	%r143, %r51, %r138;
	mul.lo.s32 	%r144, %r138, -766435501;
	mul.hi.u32 	%r145, %r54, %r140;
	mul.lo.s32 	%r146, %r140, -845247145;
	xor.b32  	%r147, %r136, %r141;
	xor.b32  	%r148, %r147, %r145;
	xor.b32  	%r149, %r134, %r142;
	xor.b32  	%r150, %r149, %r143;
	st.global.v4.u32 	[%rd2+16], {%r148, %r146, %r150, %r144};
	mov.b32 	%r271, 0;
$L__BB1_16:
	add.s32 	%r19, %r271, 1;
	st.global.u32 	[%rd2+40], %r19;
	setp.eq.s32 	%p9, %r271, 1;
	@%p9 bra 	$L__BB1_20;
	setp.eq.s32 	%p10, %r271, 2;
	@%p10 bra 	$L__BB1_21;
	setp.eq.s32 	%p11, %r271, 3;
	@%p11 bra 	$L__BB1_22;
	ld.global.u32 	%r272, [%rd2+16];
	bra.uni 	$L__BB1_23;
$L__BB1_20:
	ld.global.u32 	%r272, [%rd2+20];
	bra.uni 	$L__BB1_23;
$L__BB1_21:
	ld.global.u32 	%r272, [%rd2+24];
	bra.uni 	$L__BB1_23;
$L__BB1_22:
	ld.global.u32 	%r272, [%rd2+28];
$L__BB1_23:
	setp.ne.s32 	%p12, %r19, 4;
	@%p12 bra 	$L__BB1_30;
	ld.global.v2.u32 	{%r151, %r274}, [%rd2];
	add.s32 	%r26, %r151, 1;
	setp.eq.s32 	%p13, %r26, 0;
	st.global.u32 	[%rd2], %r26;
	@%p13 bra 	$L__BB1_26;
	ld.global.u32 	%r273, [%rd2+8];
	bra.uni 	$L__BB1_29;
$L__BB1_26:
	add.s32 	%r274, %r274, 1;
	setp.ne.s32 	%p14, %r274, 0;
	st.global.u32 	[%rd2+4], %r274;
	ld.global.u32 	%r273, [%rd2+8];
	@%p14 bra 	$L__BB1_29;
	add.s32 	%r273, %r273, 1;
	setp.ne.s32 	%p15, %r273, 0;
	st.global.u32 	[%rd2+8], %r273;
	mov.b32 	%r274, 0;
	@%p15 bra 	$L__BB1_29;
	ld.global.u32 	%r154, [%rd2+12];
	add.s32 	%r155, %r154, 1;
	st.global.u32 	[%rd2+12], %r155;
	mov.b32 	%r273, 0;
	mov.u32 	%r274, %r273;
$L__BB1_29:
	ld.global.u32 	%r156, [%rd2+12];
	ld.global.v2.u32 	{%r157, %r158}, [%rd2+32];
	mov.b32 	%r159, -766435501;
	mul.hi.u32 	%r160, %r159, %r26;
	mul.lo.s32 	%r161, %r26, -766435501;
	mov.b32 	%r162, -845247145;
	mul.hi.u32 	%r163, %r162, %r273;
	mul.lo.s32 	%r164, %r273, -845247145;
	xor.b32  	%r165, %r163, %r274;
	xor.b32  	%r166, %r165, %r157;
	xor.b32  	%r167, %r156, %r160;
	xor.b32  	%r168, %r167, %r158;
	add.s32 	%r169, %r157, -1640531527;
	add.s32 	%r170, %r158, -1150833019;
	mul.hi.u32 	%r171, %r159, %r166;
	mul.lo.s32 	%r172, %r166, -766435501;
	mul.hi.u32 	%r173, %r162, %r168;
	mul.lo.s32 	%r174, %r168, -845247145;
	xor.b32  	%r175, %r164, %r173;
	xor.b32  	%r176, %r175, %r169;
	xor.b32  	%r177, %r171, %r161;
	xor.b32  	%r178, %r177, %r170;
	add.s32 	%r179, %r157, 1013904242;
	add.s32 	%r180, %r158, 1993301258;
	mul.hi.u32 	%r181, %r159, %r176;
	mul.lo.s32 	%r182, %r176, -766435501;
	mul.hi.u32 	%r183, %r162, %r178;
	mul.lo.s32 	%r184, %r178, -845247145;
	xor.b32  	%r185, %r174, %r179;
	xor.b32  	%r186, %r185, %r183;
	xor.b32  	%r187, %r180, %r172;
	xor.b32  	%r188, %r187, %r181;
	add.s32 	%r189, %r157, -626627285;
	add.s32 	%r190, %r158, 842468239;
	mul.hi.u32 	%r191, %r159, %r186;
	mul.lo.s32 	%r192, %r186, -766435501;
	mul.hi.u32 	%r193, %r162, %r188;
	mul.lo.s32 	%r194, %r188, -845247145;
	xor.b32  	%r195, %r184, %r189;
	xor.b32  	%r196, %r195, %r193;
	xor.b32  	%r197, %r182, %r190;
	xor.b32  	%r198, %r197, %r191;
	add.s32 	%r199, %r157, 2027808484;
	add.s32 	%r200, %r158, -308364780;
	mul.hi.u32 	%r201, %r159, %r196;
	mul.lo.s32 	%r202, %r196, -766435501;
	mul.hi.u32 	%r203, %r162, %r198;
	mul.lo.s32 	%r204, %r198, -845247145;
	xor.b32  	%r205, %r194, %r199;
	xor.b32  	%r206, %r205, %r203;
	xor.b32  	%r207, %r192, %r200;
	xor.b32  	%r208, %r207, %r201;
	add.s32 	%r209, %r157, 387276957;
	add.s32 	%r210, %r158, -1459197799;
	mul.hi.u32 	%r211, %r159, %r206;
	mul.lo.s32 	%r212, %r206, -766435501;
	mul.hi.u32 	%r213, %r162, %r208;
	mul.lo.s32 	%r214, %r208, -845247145;
	xor.b32  	%r215, %r204, %r209;
	xor.b32  	%r216, %r215, %r213;
	xor.b32  	%r217, %r202, %r210;
	xor.b32  	%r218, %r217, %r211;
	add.s32 	%r219, %r157, -1253254570;
	add.s32 	%r220, %r158, 1684936478;
	mul.hi.u32 	%r221, %r159, %r216;
	mul.lo.s32 	%r222, %r216, -766435501;
	mul.hi.u32 	%r223, %r162, %r218;
	mul.lo.s32 	%r224, %r218, -845247145;
	xor.b32  	%r225, %r214, %r219;
	xor.b32  	%r226, %r225, %r223;
	xor.b32  	%r227, %r212, %r220;
	xor.b32  	%r228, %r227, %r221;
	add.s32 	%r229, %r157, 1401181199;
	add.s32 	%r230, %r158, 534103459;
	mul.hi.u32 	%r231, %r159, %r226;
	mul.lo.s32 	%r232, %r226, -766435501;
	mul.hi.u32 	%r233, %r162, %r228;
	mul.lo.s32 	%r234, %r228, -845247145;
	xor.b32  	%r235, %r224, %r229;
	xor.b32  	%r236, %r235, %r233;
	xor.b32  	%r237, %r222, %r230;
	xor.b32  	%r238, %r237, %r231;
	add.s32 	%r239, %r157, -239350328;
	add.s32 	%r240, %r158, -616729560;
	mul.hi.u32 	%r241, %r159, %r236;
	mul.lo.s32 	%r242, %r236, -766435501;
	mul.hi.u32 	%r243, %r162, %r238;
	mul.lo.s32 	%r244, %r238, -845247145;
	xor.b32  	%r245, %r234, %r239;
	xor.b32  	%r246, %r245, %r243;
	xor.b32  	%r247, %r232, %r240;
	xor.b32  	%r248, %r247, %r241;
	add.s32 	%r249, %r157, -1879881855;
	add.s32 	%r250, %r158, -1767562579;
	mul.hi.u32 	%r251, %r159, %r246;
	mul.lo.s32 	%r252, %r246, -766435501;
	mul.hi.u32 	%r253, %r162, %r248;
	mul.lo.s32 	%r254, %r248, -845247145;
	xor.b32  	%r255, %r244, %r249;
	xor.b32  	%r256, %r255, %r253;
	xor.b32  	%r257, %r242, %r250;
	xor.b32  	%r258, %r257, %r251;
	st.global.v4.u32 	[%rd2+16], {%r256, %r254, %r258, %r252};
	mov.b32 	%r259, 0;
	st.global.u32 	[%rd2+40], %r259;
$L__BB1_30:
	cvt.rn.f32.u32 	%f5, %r268;
	fma.rn.f32 	%f6, %f5, 0f2F800000, 0f2F000000;
	cvt.rn.f32.u32 	%f7, %r272;
	fma.rn.f32 	%f8, %f7, 0f30C90FDB, 0f30490FDB;
	setp.lt.f32 	%p16, %f6, 0f00800000;
	mul.f32 	%f9, %f6, 0f4B000000;
	selp.f32 	%f10, %f9, %f6, %p16;
	selp.f32 	%f11, 0fC1B80000, 0f00000000, %p16;
	mov.b32 	%r260, %f10;
	add.s32 	%r261, %r260, -1059760811;
	and.b32  	%r262, %r261, -8388608;
	sub.s32 	%r263, %r260, %r262;
	mov.b32 	%f12, %r263;
	cvt.rn.f32.s32 	%f13, %r262;
	fma.rn.f32 	%f14, %f13, 0f34000000, %f11;
	add.f32 	%f15, %f12, 0fBF800000;
	fma.rn.f32 	%f16, %f15, 0fBE055027, 0f3E1039F6;
	fma.rn.f32 	%f17, %f16, %f15, 0fBDF8CDCC;
	fma.rn.f32 	%f18, %f17, %f15, 0f3E0F2955;
	fma.rn.f32 	%f19, %f18, %f15, 0fBE2AD8B9;
	fma.rn.f32 	%f20, %f19, %f15, 0f3E4CED0B;
	fma.rn.f32 	%f21, %f20, %f15, 0fBE7FFF22;
	fma.rn.f32 	%f22, %f21, %f15, 0f3EAAAA78;
	fma.rn.f32 	%f23, %f22, %f15, 0fBF000000;
	mul.f32 	%f24, %f15, %f23;
	fma.rn.f32 	%f25, %f24, %f15, %f15;
	fma.rn.f32 	%f26, %f14, 0f3F317218, %f25;
	setp.gt.u32 	%p17, %r260, 2139095039;
	fma.rn.f32 	%f27, %f10, 0f7F800000, 0f7F800000;
	selp.f32 	%f28, %f27, %f26, %p17;
	setp.eq.f32 	%p18, %f10, 0f00000000;
	mul.f32 	%f29, %f28, 0fC0000000;
	selp.f32 	%f30, 0f7F800000, %f29, %p18;
	sqrt.rn.f32 	%f31, %f30;
	sin.approx.f32 	%f32, %f8;
	cos.approx.f32 	%f33, %f8;
	mul.f32 	%f36, %f31, %f32;
	mul.f32 	%f34, %f31, %f33;
	st.global.f32 	[%rd2+52], %f34;
	mov.b32 	%r264, 1;
	st.global.u32 	[%rd2+44], %r264;
	bra.uni 	$L__BB1_32;
$L__BB1_31:
	mov.b32 	%r265, 0;
	st.global.u32 	[%rd2+44], %r265;
	ld.global.f32 	%f36, [%rd2+52];
$L__BB1_32:
	mul.f32 	%f35, %f4, %f36;
	mul.wide.s32 	%rd7, %r266, 4;
	add.s64 	%rd8, %rd1, %rd7;
	st.global.f32 	[%rd8], %f35;
	add.s32 	%r267, %r267, 1;
	add.s32 	%r266, %r266, 1;
	setp.ne.s32 	%p19, %r267, 3;
	@%p19 bra 	$L__BB1_1;
	ret;

}
	// .globl	_Z13calc_extern_fifPfS_S_
.visible .entry _Z13calc_extern_fifPfS_S_(
	.param .u32 _Z13calc_extern_fifPfS_S__param_0,
	.param .f32 _Z13calc_extern_fifPfS_S__param_1,
	.param .u64 .ptr .align 1 _Z13calc_extern_fifPfS_S__param_2,
	.param .u64 .ptr .align 1 _Z13calc_extern_fifPfS_S__param_3,
	.param .u64 .ptr .align 1 _Z13calc_extern_fifPfS_S__param_4
)
{
	.reg .pred 	%p<2>;
	.reg .b32 	%r<7>;
	.reg .b32 	%f<14>;
	.reg .b64 	%rd<11>;

	ld.param.u32 	%r2, [_Z13calc_extern_fifPfS_S__param_0];
	ld.param.f32 	%f1, [_Z13calc_extern_fifPfS_S__param_1];
	ld.param.u64 	%rd1, [_Z13calc_extern_fifPfS_S__param_2];
	ld.param.u64 	%rd2, [_Z13calc_extern_fifPfS_S__param_3];
	ld.param.u64 	%rd3, [_Z13calc_extern_fifPfS_S__param_4];
	mov.u32 	%r3, %ctaid.x;
	mov.u32 	%r4, %ntid.x;
	mov.u32 	%r5, %tid.x;
	mad.lo.s32 	%r1, %r3, %r4, %r5;
	setp.ge.s32 	%p1, %r1, %r2;
	@%p1 bra 	$L__BB2_2;
	cvta.to.global.u64 	%rd4, %rd2;
	cvta.to.global.u64 	%rd5, %rd3;
	cvta.to.global.u64 	%rd6, %rd1;
	mul.lo.s32 	%r6, %r1, 3;
	mul.wide.s32 	%rd7, %r6, 4;
	add.s64 	%rd8, %rd4, %rd7;
	ld.global.f32 	%f2, [%rd8];
	add.s64 	%rd9, %rd5, %rd7;
	st.global.f32 	[%rd9], %f2;
	add.s64 	%rd10, %rd6, %rd7;
	ld.global.f32 	%f3, [%rd10];
	mul.f32 	%f4, %f1, %f3;
	sub.f32 	%f5, %f2, %f4;
	st.global.f32 	[%rd9], %f5;
	ld.global.f32 	%f6, [%rd8+4];
	st.global.f32 	[%rd9+4], %f6;
	ld.global.f32 	%f7, [%rd10+4];
	mul.f32 	%f8, %f1, %f7;
	sub.f32 	%f9, %f6, %f8;
	st.global.f32 	[%rd9+4], %f9;
	ld.global.f32 	%f10, [%rd8+8];
	st.global.f32 	[%rd9+8], %f10;
	ld.global.f32 	%f11, [%rd10+8];
	mul.f32 	%f12, %f1, %f11;
	sub.f32 	%f13, %f10, %f12;
	st.global.f32 	[%rd9+8], %f13;
$L__BB2_2:
	ret;

}
	// .globl	_Z10calc_bondsiPfS_S_
.visible .entry _Z10calc_bondsiPfS_S_(
	.param .u32 _Z10calc_bondsiPfS_S__param_0,
	.param .u64 .ptr .align 1 _Z10calc_bondsiPfS_S__param_1,
	.param .u64 .ptr .align 1 _Z10calc_bondsiPfS_S__param_2,
	.param .u64 .ptr .align 1 _Z10calc_bondsiPfS_S__param_3
)
{
	.reg .pred 	%p<2>;
	.reg .b32 	%r<9>;
	.reg .b32 	%f<18>;
	.reg .b64 	%rd<12>;

	ld.param.u32 	%r2, [_Z10calc_bondsiPfS_S__param_0];
	ld.param.u64 	%rd1, [_Z10calc_bondsiPfS_S__param_1];
	ld.param.u64 	%rd2, [_Z10calc_bondsiPfS_S__param_2];
	ld.param.u64 	%rd3, [_Z10calc_bondsiPfS_S__param_3];
	mov.u32 	%r3, %ctaid.x;
	mov.u32 	%r4, %ntid.x;
	mov.u32 	%r5, %tid.x;
	mad.lo.s32 	%r1, %r3, %r4, %r5;
	add.s32 	%r6, %r2, -1;
	setp.ge.s32 	%p1, %r1, %r6;
	@%p1 bra 	$L__BB3_2;
	cvta.to.global.u64 	%rd4, %rd1;
	cvta.to.global.u64 	%rd5, %rd2;
	cvta.to.global.u64 	%rd6, %rd3;
	mul.wide.s32 	%rd7, %r1, 4;
	add.s64 	%rd8, %rd6, %rd7;
	mov.b32 	%r7, 0;
	st.global.u32 	[%rd8+8], %r7;
	mul.lo.s32 	%r8, %r1, 3;
	mul.wide.s32 	%rd9, %r8, 4;
	add.s64 	%rd10, %rd4, %rd9;
	ld.global.f32 	%f1, [%rd10+12];
	ld.global.f32 	%f2, [%rd10];
	sub.f32 	%f3, %f1, %f2;
	add.s64 	%rd11, %rd5, %rd9;
	st.global.f32 	[%rd11+24], %f3;
	ld.global.f32 	%f4, [%rd8+8];
	fma.rn.f32 	%f5, %f3, %f3, %f4;
	st.global.f32 	[%rd8+8], %f5;
	ld.global.f32 	%f6, [%rd10+16];
	ld.global.f32 	%f7, [%rd10+4];
	sub.f32 	%f8, %f6, %f7;
	st.global.f32 	[%rd11+28], %f8;
	ld.global.f32 	%f9, [%rd8+8];
	fma.rn.f32 	%f10, %f8, %f8, %f9;
	st.global.f32 	[%rd8+8], %f10;
	ld.global.f32 	%f11, [%rd10+20];
	ld.global.f32 	%f12, [%rd10+8];
	sub.f32 	%f13, %f11, %f12;
	st.global.f32 	[%rd11+32], %f13;
	ld.global.f32 	%f14, [%rd8+8];
	fma.rn.f32 	%f15, %f13, %f13, %f14;
	sqrt.rn.f32 	%f16, %f15;
	rcp.rn.f32 	%f17, %f16;
	st.global.f32 	[%rd8+8], %f17;
$L__BB3_2:
	ret;

}
	// .globl	_Z12calc_cosinesiPfS_S_
.visible .entry _Z12calc_cosinesiPfS_S_(
	.param .u32 _Z12calc_cosinesiPfS_S__param_0,
	.param .u64 .ptr .align 1 _Z12calc_cosinesiPfS_S__param_1,
	.param .u64 .ptr .align 1 _Z12calc_cosinesiPfS_S__param_2,
	.param .u64 .ptr .align 1 _Z12calc_cosinesiPfS_S__param_3
)
{
	.reg .pred 	%p<2>;
	.reg .b32 	%r<9>;
	.reg .b32 	%f<14>;
	.reg .b64 	%rd<12>;

	ld.param.u32 	%r2, [_Z12calc_cosinesiPfS_S__param_0];
	ld.param.u64 	%rd1, [_Z12calc_cosinesiPfS_S__param_1];
	ld.param.u64 	%rd2, [_Z12calc_cosinesiPfS_S__param_2];
	ld.param.u64 	%rd3, [_Z12calc_cosinesiPfS_S__param_3];
	mov.u32 	%r3, %ctaid.x;
	mov.u32 	%r4, %ntid.x;
	mov.u32 	%r5, %tid.x;
	mad.lo.s32 	%r1, %r3, %r4, %r5;
	add.s32 	%r6, %r2, -2;
	setp.ge.s32 	%p1, %r1, %r6;
	@%p1 bra 	$L__BB4_2;
	cvta.to.global.u64 	%rd4, %rd2;
	cvta.to.global.u64 	%rd5, %rd1;
	cvta.to.global.u64 	%rd6, %rd3;
	mul.wide.s32 	%rd7, %r1, 4;
	add.s64 	%rd8, %rd6, %rd7;
	mov.b32 	%r7, 0;
	st.global.u32 	[%rd8+12], %r7;
	mul.lo.s32 	%r8, %r1, 3;
	mul.wide.s32 	%rd9, %r8, 4;
	add.s64 	%rd10, %rd5, %rd9;
	ld.global.f32 	%f1, [%rd10+36];
	ld.global.f32 	%f2, [%rd10+24];
	fma.rn.f32 	%f3, %f1, %f2, 0f00000000;
	st.global.f32 	[%rd8+12], %f3;
	ld.global.f32 	%f4, [%rd10+40];
	ld.global.f32 	%f5, [%rd10+28];
	fma.rn.f32 	%f6, %f4, %f5, %f3;
	st.global.f32 	[%rd8+12], %f6;
	ld.global.f32 	%f7, [%rd10+44];
	ld.global.f32 	%f8, [%rd10+32];
	fma.rn.f32 	%f9, %f7, %f8, %f6;
	st.global.f32 	[%rd8+12], %f9;
	add.s64 	%rd11, %rd4, %rd7;
	ld.global.f32 	%f10, [%rd11+12];
	ld.global.f32 	%f11, [%rd11+8];
	mul.f32 	%f12, %f10, %f11;
	mul.f32 	%f13, %f9, %f12;
	st.global.f32 	[%rd8+12], %f13;
$L__BB4_2:
	ret;

}
	// .globl	_Z13calc_intern_fiPfS_S_S_
.visible .entry _Z13calc_intern_fiPfS_S_S_(
	.param .u32 _Z13calc_intern_fiPfS_S_S__param_0,
	.param .u64 .ptr .align 1 _Z13calc_intern_fiPfS_S_S__param_1,
	.param .u64 .ptr .align 1 _Z13calc_intern_fiPfS_S_S__param_2,
	.param .u64 .ptr .align 1 _Z13calc_intern_fiPfS_S_S__param_3,
	.param .u64 .ptr .align 1 _Z13calc_intern_fiPfS_S_S__param_4
)
{
	.reg .pred 	%p<2>;
	.reg .b32 	%r<7>;
	.reg .b32 	%f<103>;
	.reg .b64 	%rd<19>;
	.reg .b64 	%fd<155>;

	ld.param.u32 	%r2, [_Z13calc_intern_fiPfS_S_S__param_0];
	mov.u32 	%r3, %ctaid.x;
	mov.u32 	%r4, %ntid.x;
	mov.u32 	%r5, %tid.x;
	mad.lo.s32 	%r1, %r3, %r4, %r5;
	setp.ge.s32 	%p1, %r1, %r2;
	@%p1 bra 	$L__BB5_2;
	ld.param.u64 	%rd18, [_Z13calc_intern_fiPfS_S_S__param_4];
	ld.param.u64 	%rd17, [_Z13calc_intern_fiPfS_S_S__param_3];
	ld.param.u64 	%rd16, [_Z13calc_intern_fiPfS_S_S__param_2];
	ld.param.u64 	%rd15, [_Z13calc_intern_fiPfS_S_S__param_1];
	cvta.to.global.u64 	%rd5, %rd15;
	cvta.to.global.u64 	%rd6, %rd18;
	cvta.to.global.u64 	%rd7, %rd16;
	cvta.to.global.u64 	%rd8, %rd17;
	mul.wide.s32 	%rd9, %r1, 4;
	add.s64 	%rd10, %rd7, %rd9;
	add.s64 	%rd11, %rd8, %rd9;
	mul.lo.s32 	%r6, %r1, 3;
	ld.global.f32 	%f1, [%rd10+4];
	cvt.f64.f32 	%fd1, %f1;
	mov.f64 	%fd2, 0d3FF0000000000000;
	sub.f64 	%fd3, %fd2, %fd1;
	mul.f64 	%fd4, %fd3, 0d4059000000000000;
	mul.wide.s32 	%rd12, %r6, 4;
	add.s64 	%rd13, %rd5, %rd12;
	ld.global.f32 	%f2, [%rd13+12];
	cvt.f64.f32 	%fd5, %f2;
	mul.f64 	%fd6, %fd4, %fd5;
	add.s64 	%rd14, %rd6, %rd12;
	ld.global.f32 	%f3, [%rd14];
	cvt.f64.f32 	%fd7, %f3;
	sub.f64 	%fd8, %fd7, %fd6;
	cvt.rn.f32.f64 	%f4, %fd8;
	st.global.f32 	[%rd14], %f4;
	ld.global.f32 	%f5, [%rd10+8];
	cvt.f64.f32 	%fd9, %f5;
	sub.f64 	%fd10, %fd2, %fd9;
	mul.f64 	%fd11, %fd10, 0d4059000000000000;
	ld.global.f32 	%f6, [%rd13+24];
	cvt.f64.f32 	%fd12, %f6;
	cvt.f64.f32 	%fd13, %f4;
	fma.rn.f64 	%fd14, %fd11, %fd12, %fd13;
	cvt.rn.f32.f64 	%f7, %fd14;
	st.global.f32 	[%rd14], %f7;
	ld.global.f32 	%f8, [%rd13];
	cvt.f64.f32 	%fd15, %f8;
	mul.f64 	%fd16, %fd15, 0d0000000000000000;
	ld.global.f32 	%f9, [%rd10+4];
	cvt.f64.f32 	%fd17, %f9;
	mul.f64 	%fd18, %fd16, %fd17;
	ld.global.f32 	%f10, [%rd10];
	cvt.f64.f32 	%fd19, %f10;
	cvt.f64.f32 	%fd20, %f7;
	fma.rn.f64 	%fd21, %fd18, %fd19, %fd20;
	cvt.rn.f32.f64 	%f11, %fd21;
	st.global.f32 	[%rd14], %f11;
	ld.global.f32 	%f12, [%rd13+24];
	ld.global.f32 	%f13, [%rd13+12];
	sub.f32 	%f14, %f12, %f13;
	cvt.f64.f32 	%fd22, %f14;
	mul.f64 	%fd23, %fd22, 0d0000000000000000;
	ld.global.f32 	%f15, [%rd10+8];
	cvt.f64.f32 	%fd24, %f15;
	mul.f64 	%fd25, %fd23, %fd24;
	ld.global.f32 	%f16, [%rd10+4];
	cvt.f64.f32 	%fd26, %f16;
	cvt.f64.f32 	%fd27, %f11;
	fma.rn.f64 	%fd28, %fd25, %fd26, %fd27;
	cvt.rn.f32.f64 	%f17, %fd28;
	st.global.f32 	[%rd14], %f17;
	ld.global.f32 	%f18, [%rd13+36];
	cvt.f64.f32 	%fd29, %f18;
	mul.f64 	%fd30, %fd29, 0d0000000000000000;
	ld.global.f32 	%f19, [%rd10+12];
	cvt.f64.f32 	%fd31, %f19;
	mul.f64 	%fd32, %fd30, %fd31;
	ld.global.f32 	%f20, [%rd10+8];
	cvt.f64.f32 	%fd33, %f20;
	mul.f64 	%fd34, %fd32, %fd33;
	cvt.f64.f32 	%fd35, %f17;
	sub.f64 	%fd36, %fd35, %fd34;
	cvt.rn.f32.f64 	%f21, %fd36;
	st.global.f32 	[%rd14], %f21;
	ld.global.f32 	%f22, [%rd11+8];
	neg.f32 	%f23, %f22;
	ld.global.f32 	%f24, [%rd11+4];
	sub.f32 	%f25, %f23, %f24;
	cvt.f64.f32 	%fd37, %f25;
	mul.f64 	%fd38, %fd37, 0d0000000000000000;
	ld.global.f32 	%f26, [%rd13+12];
	cvt.f64.f32 	%fd39, %f26;
	mul.f64 	%fd40, %fd38, %fd39;
	ld.global.f32 	%f27, [%rd10+4];
	cvt.f64.f32 	%fd41, %f27;
	mul.f64 	%fd42, %fd40, %fd41;
	cvt.f64.f32 	%fd43, %f21;
	fma.rn.f64 	%fd44, %fd42, %fd41, %fd43;
	cvt.rn.f32.f64 	%f28, %fd44;
	st.global.f32 	[%rd14], %f28;
	ld.global.f32 	%f29, [%rd11+12];
	ld.global.f32 	%f30, [%rd11+8];
	add.f32 	%f31, %f29, %f30;
	cvt.f64.f32 	%fd45, %f31;
	mul.f64 	%fd46, %fd45, 0d0000000000000000;
	ld.global.f32 	%f32, [%rd13+24];
	cvt.f64.f32 	%fd47, %f32;
	mul.f64 	%fd48, %fd46, %fd47;
	ld.global.f32 	%f33, [%rd10+8];
	cvt.f64.f32 	%fd49, %f33;
	mul.f64 	%fd50, %fd48, %fd49;
	cvt.f64.f32 	%fd51, %f28;
	fma.rn.f64 	%fd52, %fd50, %fd49, %fd51;
	cvt.rn.f32.f64 	%f34, %fd52;
	st.global.f32 	[%rd14], %f34;
	ld.global.f32 	%f35, [%rd10+4];
	cvt.f64.f32 	%fd53, %f35;
	sub.f64 	%fd54, %fd2, %fd53;
	mul.f64 	%fd55, %fd54, 0d4059000000000000;
	ld.global.f32 	%f36, [%rd13+16];
	cvt.f64.f32 	%fd56, %f36;
	mul.f64 	%fd57, %fd55, %fd56;
	ld.global.f32 	%f37, [%rd14+4];
	cvt.f64.f32 	%fd58, %f37;
	sub.f64 	%fd59, %fd58, %fd57;
	cvt.rn.f32.f64 	%f38, %fd59;
	st.global.f32 	[%rd14+4], %f38;
	ld.global.f32 	%f39, [%rd10+8];
	cvt.f64.f32 	%fd60, %f39;
	sub.f64 	%fd61, %fd2, %fd60;
	mul.f64 	%fd62, %fd61, 0d4059000000000000;
	ld.global.f32 	%f40, [%rd13+28];
	cvt.f64.f32 	%fd63, %f40;
	cvt.f64.f32 	%fd64, %f38;
	fma.rn.f64 	%fd65, %fd62, %fd63, %fd64;
	cvt.rn.f32.f64 	%f41, %fd65;
	st.global.f32 	[%rd14+4], %f41;
	ld.global.f32 	%f42, [%rd13+4];
	cvt.f64.f32 	%fd66, %f42;
	mul.f64 	%fd67, %fd66, 0d0000000000000000;
	ld.global.f32 	%f43, [%rd10+4];
	cvt.f64.f32 	%fd68, %f43;
	mul.f64 	%fd69, %fd67, %fd68;
	ld.global.f32 	%f44, [%rd10];
	cvt.f64.f32 	%fd70, %f44;
	cvt.f64.f32 	%fd71, %f41;
	fma.rn.f64 	%fd72, %fd69, %fd70, %fd71;
	cvt.rn.f32.f64 	%f45, %fd72;
	st.global.f32 	[%rd14+4], %f45;
	ld.global.f32 	%f46, [%rd13+28];
	ld.global.f32 	%f47, [%rd13+16];
	sub.f32 	%f48, %f46, %f47;
	cvt.f64.f32 	%fd73, %f48;
	mul.f64 	%fd74, %fd73, 0d0000000000000000;
	ld.global.f32 	%f49, [%rd10+8];
	cvt.f64.f32 	%fd75, %f49;
	mul.f64 	%fd76, %fd74, %fd75;
	ld.global.f32 	%f50, [%rd10+4];
	cvt.f64.f32 	%fd77, %f50;
	cvt.f64.f32 	%fd78, %f45;
	fma.rn.f64 	%fd79, %fd76, %fd77, %fd78;
	cvt.rn.f32.f64 	%f51, %fd79;
	st.global.f32 	[%rd14+4], %f51;
	ld.global.f32 	%f52, [%rd13+40];
	cvt.f64.f32 	%fd80, %f52;
	mul.f64 	%fd81, %fd80, 0d0000000000000000;
	ld.global.f32 	%f53, [%rd10+12];
	cvt.f64.f32 	%fd82, %f53;
	mul.f64 	%fd83, %fd81, %fd82;
	ld.global.f32 	%f54, [%rd10+8];
	cvt.f64.f32 	%fd84, %f54;
	mul.f64 	%fd85, %fd83, %fd84;
	cvt.f64.f32 	%fd86, %f51;
	sub.f64 	%fd87, %fd86, %fd85;
	cvt.rn.f32.f64 	%f55, %fd87;
	st.global.f32 	[%rd14+4], %f55;
	ld.global.f32 	%f56, [%rd11+8];
	neg.f32 	%f57, %f56;
	ld.global.f32 	%f58, [%rd11+4];
	sub.f32 	%f59, %f57, %f58;
	cvt.f64.f32 	%fd88, %f59;
	mul.f64 	%fd89, %fd88, 0d0000000000000000;
	ld.global.f32 	%f60, [%rd13+16];
	cvt.f64.f32 	%fd90, %f60;
	mul.f64 	%fd91, %fd89, %fd90;
	ld.global.f32 	%f61, [%rd10+4];
	cvt.f64.f32 	%fd92, %f61;
	mul.f64 	%fd93, %fd91, %fd92;
	cvt.f64.f32 	%fd94, %f55;
	fma.rn.f64 	%fd95, %fd93, %fd92, %fd94;
	cvt.rn.f32.f64 	%f62, %fd95;
	st.global.f32 	[%rd14+4], %f62;
	ld.global.f32 	%f63, [%rd11+12];
	ld.global.f32 	%f64, [%rd11+8];
	add.f32 	%f65, %f63, %f64;
	cvt.f64.f32 	%fd96, %f65;
	mul.f64 	%fd97, %fd96, 0d0000000000000000;
	ld.global.f32 	%f66, [%rd13+28];
	cvt.f64.f32 	%fd98, %f66;
	mul.f64 	%fd99, %fd97, %fd98;
	ld.global.f32 	%f67, [%rd10+8];
	cvt.f64.f32 	%fd100, %f67;
	mul.f64 	%fd101, %fd99, %fd100;
	cvt.f64.f32 	%fd102, %f62;
	fma.rn.f64 	%fd103, %fd101, %fd100, %fd102;
	cvt.rn.f32.f64 	%f68, %fd103;
	st.global.f32 	[%rd14+4], %f68;
	ld.global.f32 	%f69, [%rd10+4];
	cvt.f64.f32 	%fd104, %f69;
	sub.f64 	%fd105, %fd2, %fd104;
	mul.f64 	%fd106, %fd105, 0d4059000000000000;
	ld.global.f32 	%f70, [%rd13+20];
	cvt.f64.f32 	%fd107, %f70;
	mul.f64 	%fd108, %fd106, %fd107;
	ld.global.f32 	%f71, [%rd14+8];
	cvt.f64.f32 	%fd109, %f71;
	sub.f64 	%fd110, %fd109, %fd108;
	cvt.rn.f32.f64 	%f72, %fd110;
	st.global.f32 	[%rd14+8], %f72;
	ld.global.f32 	%f73, [%rd10+8];
	cvt.f64.f32 	%fd111, %f73;
	sub.f64 	%fd112, %fd2, %fd111;
	mul.f64 	%fd113, %fd112, 0d4059000000000000;
	ld.global.f32 	%f74, [%rd13+32];
	cvt.f64.f32 	%fd114, %f74;
	cvt.f64.f32 	%fd115, %f72;
	fma.rn.f64 	%fd116, %fd113, %fd114, %fd115;
	cvt.rn.f32.f64 	%f75, %fd116;
	st.global.f32 	[%rd14+8], %f75;
	ld.global.f32 	%f76, [%rd13+8];
	cvt.f64.f32 	%fd117, %f76;
	mul.f64 	%fd118, %fd117, 0d0000000000000000;
	ld.global.f32 	%f77, [%rd10+4];
	cvt.f64.f32 	%fd119, %f77;
	mul.f64 	%fd120, %fd118, %fd119;
	ld.global.f32 	%f78, [%rd10];
	cvt.f64.f32 	%fd121, %f78;
	cvt.f64.f32 	%fd122, %f75;
	fma.rn.f64 	%fd123, %fd120, %fd121, %fd122;
	cvt.rn.f32.f64 	%f79, %fd123;
	st.global.f32 	[%rd14+8], %f79;
	ld.global.f32 	%f80, [%rd13+32];
	ld.global.f32 	%f81, [%rd13+20];
	sub.f32 	%f82, %f80, %f81;
	cvt.f64.f32 	%fd124, %f82;
	mul.f64 	%fd125, %fd124, 0d0000000000000000;
	ld.global.f32 	%f83, [%rd10+8];
	cvt.f64.f32 	%fd126, %f83;
	mul.f64 	%fd127, %fd125, %fd126;
	ld.global.f32 	%f84, [%rd10+4];
	cvt.f64.f32 	%fd128, %f84;
	cvt.f64.f32 	%fd129, %f79;
	fma.rn.f64 	%fd130, %fd127, %fd128, %fd129;
	cvt.rn.f32.f64 	%f85, %fd130;
	st.global.f32 	[%rd14+8], %f85;
	ld.global.f32 	%f86, [%rd13+44];
	cvt.f64.f32 	%fd131, %f86;
	mul.f64 	%fd132, %fd131, 0d0000000000000000;
	ld.global.f32 	%f87, [%rd10+12];
	cvt.f64.f32 	%fd133, %f87;
	mul.f64 	%fd134, %fd132, %fd133;
	ld.global.f32 	%f88, [%rd10+8];
	cvt.f64.f32 	%fd135, %f88;
	mul.f64 	%fd136, %fd134, %fd135;
	cvt.f64.f32 	%fd137, %f85;
	sub.f64 	%fd138, %fd137, %fd136;
	cvt.rn.f32.f64 	%f89, %fd138;
	st.global.f32 	[%rd14+8], %f89;
	ld.global.f32 	%f90, [%rd11+8];
	neg.f32 	%f91, %f90;
	ld.global.f32 	%f92, [%rd11+4];
	sub.f32 	%f93, %f91, %f92;
	cvt.f64.f32 	%fd139, %f93;
	mul.f64 	%fd140, %fd139, 0d0000000000000000;
	ld.global.f32 	%f94, [%rd13+20];
	cvt.f64.f32 	%fd141, %f94;
	mul.f64 	%fd142, %fd140, %fd141;
	ld.global.f32 	%f95, [%rd10+4];
	cvt.f64.f32 	%fd143, %f95;
	mul.f64 	%fd144, %fd142, %fd143;
	cvt.f64.f32 	%fd145, %f89;
	fma.rn.f64 	%fd146, %fd144, %fd143, %fd145;
	cvt.rn.f32.f64 	%f96, %fd146;
	st.global.f32 	[%rd14+8], %f96;
	ld.global.f32 	%f97, [%rd11+12];
	ld.global.f32 	%f98, [%rd11+8];
	add.f32 	%f99, %f97, %f98;
	cvt.f64.f32 	%fd147, %f99;
	mul.f64 	%fd148, %fd147, 0d0000000000000000;
	ld.global.f32 	%f100, [%rd13+32];
	cvt.f64.f32 	%fd149, %f100;
	mul.f64 	%fd150, %fd148, %fd149;
	ld.global.f32 	%f101, [%rd10+8];
	cvt.f64.f32 	%fd151, %f101;
	mul.f64 	%fd152, %fd150, %fd151;
	cvt.f64.f32 	%fd153, %f96;
	fma.rn.f64 	%fd154, %fd152, %fd151, %fd153;
	cvt.rn.f32.f64 	%f102, %fd154;
	st.global.f32 	[%rd14+8], %f102;
$L__BB5_2:
	ret;

}
	// .globl	_Z14calc_exclvol_fiPfS_
.visible .entry _Z14calc_exclvol_fiPfS_(
	.param .u32 _Z14calc_exclvol_fiPfS__param_0,
	.param .u64 .ptr .align 1 _Z14calc_exclvol_fiPfS__param_1,
	.param .u64 .ptr .align 1 _Z14calc_exclvol_fiPfS__param_2
)
{
	.reg .pred 	%p<42>;
	.reg .b32 	%r<70>;
	.reg .b32 	%f<65>;
	.reg .b64 	%rd<15>;
	.reg .b64 	%fd<87>;

	ld.param.u32 	%r12, [_Z14calc_exclvol_fiPfS__param_0];
	ld.param.u64 	%rd9, [_Z14calc_exclvol_fiPfS__param_1];
	ld.param.u64 	%rd10, [_Z14calc_exclvol_fiPfS__param_2];
	cvta.to.global.u64 	%rd1, %rd10;
	cvta.to.global.u64 	%rd2, %rd9;
	mov.u32 	%r13, %ctaid.x;
	mov.u32 	%r14, %ntid.x;
	mov.u32 	%r15, %tid.x;
	mad.lo.s32 	%r1, %r13, %r14, %r15;
	setp.ge.s32 	%p5, %r1, %r12;
	@%p5 bra 	$L__BB6_13;
	setp.lt.s32 	%p6, %r1, 2;
	@%p6 bra 	$L__BB6_7;
	add.s32 	%r66, %r1, -2;
	mul.lo.s32 	%r16, %r1, 3;
	mov.f64 	%fd5, 0d4000000000000000;
	{
	.reg .b32 %temp; 
	mov.b64 	{%temp, %r17}, %fd5;
	}
	{ // callseq 0, 0
	.param .b64 param0;
	st.param.f64 	[param0], 0d4000000000000000;
	.param .b64 param1;
	st.param.f64 	[param1], 0d3FC5555555555555;
	.param .b64 retval0;
	call.uni (retval0), 
	__internal_accurate_pow, 
	(
	param0, 
	param1
	);
	ld.param.f64 	%fd6, [retval0];
	} // callseq 0
	setp.lt.s32 	%p7, %r17, 0;
	mul.f64 	%fd8, %fd6, 0d3FF8000000000000;
	selp.f64 	%fd1, 0dFFF8000000000000, %fd8, %p7;
	{
	.reg .b32 %temp; 
	mov.b64 	{%temp, %r18}, %fd1;
	}
	and.b32  	%r19, %r17, 2146435072;
	setp.eq.s32 	%p8, %r19, 1062207488;
	abs.f64 	%fd9, %fd1;
	{ // callseq 1, 0
	.param .b64 param0;
	st.param.f64 	[param0], %fd9;
	.param .b64 param1;
	st.param.f64 	[param1], 0d4000000000000000;
	.param .b64 retval0;
	call.uni (retval0), 
	__internal_accurate_pow, 
	(
	param0, 
	param1
	);
	ld.param.f64 	%fd10, [retval0];
	} // callseq 1
	setp.lt.s32 	%p10, %r18, 0;
	neg.f64 	%fd12, %fd10;
	selp.f64 	%fd13, %fd12, %fd10, %p8;
	selp.f64 	%fd14, %fd13, %fd10, %p10;
	setp.eq.f64 	%p11, %fd1, 0d0000000000000000;
	selp.b32 	%r20, %r18, 0, %p8;
	or.b32  	%r21, %r20, 2146435072;
	selp.b32 	%r22, %r21, %r20, %p7;
	mov.b32 	%r23, 0;
	mov.b64 	%fd15, {%r23, %r22};
	add.f64 	%fd16, %fd1, 0d4000000000000000;
	{
	.reg .b32 %temp; 
	mov.b64 	{%temp, %r24}, %fd16;
	}
	and.b32  	%r25, %r24, 2146435072;
	setp.eq.s32 	%p12, %r25, 2146435072;
	setp.nan.f64 	%p13, %fd1, %fd1;
	setp.neu.f64 	%p14, %fd9, 0d7FF0000000000000;
	selp.b32 	%r26, 0, 2146435072, %p7;
	and.b32  	%r27, %r17, 2147483647;
	setp.ne.s32 	%p15, %r27, 1071644672;
	and.pred  	%p16, %p8, %p15;
	or.b32  	%r28, %r26, -2147483648;
	selp.b32 	%r29, %r28, %r26, %p16;
	selp.b32 	%r30, %r29, %r26, %p10;
	mov.b64 	%fd17, {%r23, %r30};
	add.rn.f64 	%fd18, %fd1, %fd5;
	setp.eq.f64 	%p18, %fd1, 0d3FF0000000000000;
	mov.f64 	%fd19, 0d3FF8000000000000;
	{
	.reg .b32 %temp; 
	mov.b64 	{%temp, %r31}, %fd19;
	}
	mov.f64 	%fd20, 0d4028000000000000;
	{
	.reg .b32 %temp; 
	mov.b64 	{%temp, %r32}, %fd20;
	}
	and.b32  	%r34, %r32, 2146435072;
	setp.eq.s32 	%p19, %r34, 1073741824;
	setp.lt.s32 	%p20, %r31, 0;
	and.pred  	%p1, %p20, %p19;
	mov.f64 	%fd21, 0d4018000000000000;
	{
	.reg .b32 %temp; 
	mov.b64 	{%temp, %r35}, %fd21;
	}
	and.b32  	%r37, %r35, 2146435072;
	setp.eq.s32 	%p21, %r37, 1073741824;
	and.pred  	%p2, %p20, %p21;
	mul.wide.u32 	%rd11, %r16, 4;
	add.s64 	%rd3, %rd2, %rd11;
	selp.f64 	%fd22, %fd15, %fd14, %p11;
	selp.f64 	%fd23, %fd18, %fd22, %p13;
	selp.f64 	%fd24, %fd23, %fd17, %p14;
	selp.f64 	%fd25, %fd24, %fd22, %p12;
	selp.f64 	%fd2, 0d3FF0000000000000, %fd25, %p18;
	add.s64 	%rd4, %rd1, %rd11;
$L__BB6_3:
	mul.lo.s32 	%r38, %r66, 3;
	ld.global.f32 	%f5, [%rd3];
	mul.wide.u32 	%rd12, %r38, 4;
	add.s64 	%rd5, %rd2, %rd12;
	ld.global.f32 	%f6, [%rd5];
	sub.f32 	%f1, %f5, %f6;
	fma.rn.f32 	%f7, %f1, %f1, 0f00000000;
	ld.global.f32 	%f8, [%rd3+4];
	ld.global.f32 	%f9, [%rd5+4];
	sub.f32 	%f10, %f8, %f9;
	fma.rn.f32 	%f11, %f10, %f10, %f7;
	ld.global.f32 	%f12, [%rd3+8];
	ld.global.f32 	%f13, [%rd5+8];
	sub.f32 	%f14, %f12, %f13;
	fma.rn.f32 	%f2, %f14, %f14, %f11;
	cvt.f64.f32 	%fd26, %f2;
	setp.leu.f64 	%p22, %fd2, %fd26;
	@%p22 bra 	$L__BB6_5;
	{ // callseq 2, 0
	.param .b64 param0;
	st.param.f64 	[param0], 0d3FF8000000000000;
	.param .b64 param1;
	st.param.f64 	[param1], 0d4028000000000000;
	.param .b64 retval0;
	call.uni (retval0), 
	__internal_accurate_pow, 
	(
	param0, 
	param1
	);
	ld.param.f64 	%fd30, [retval0];
	} // callseq 2
	neg.f64 	%fd32, %fd30;
	selp.f64 	%fd33, %fd32, %fd30, %p1;
	mul.f64 	%fd34, %fd33, 0d4028000000000000;
	mul.f32 	%f16, %f2, %f2;
	mul.f32 	%f17, %f2, %f16;
	mul.f32 	%f18, %f2, %f17;
	mul.f32 	%f19, %f2, %f18;
	mul.f32 	%f20, %f2, %f19;
	mul.f32 	%f21, %f2, %f20;
	cvt.f64.f32 	%fd35, %f21;
	div.rn.f64 	%fd36, %fd34, %fd35;
	{ // callseq 3, 0
	.param .b64 param0;
	st.param.f64 	[param0], 0d3FF8000000000000;
	.param .b64 param1;
	st.param.f64 	[param1], 0d4018000000000000;
	.param .b64 retval0;
	call.uni (retval0), 
	__internal_accurate_pow, 
	(
	param0, 
	param1
	);
	ld.param.f64 	%fd37, [retval0];
	} // callseq 3
	neg.f64 	%fd39, %fd37;
	selp.f64 	%fd40, %fd39, %fd37, %p2;
	mul.f64 	%fd41, %fd40, 0d4018000000000000;
	cvt.f64.f32 	%fd42, %f18;
	div.rn.f64 	%fd43, %fd41, %fd42;
	sub.f64 	%fd44, %fd36, %fd43;
	mul.f64 	%fd45, %fd44, 0d4028000000000000;
	cvt.rn.f32.f64 	%f22, %fd45;
	ld.global.f32 	%f23, [%rd4];
	fma.rn.f32 	%f24, %f1, %f22, %f23;
	st.global.f32 	[%rd4], %f24;
	ld.global.f32 	%f25, [%rd3+4];
	ld.global.f32 	%f26, [%rd5+4];
	sub.f32 	%f27, %f25, %f26;
	ld.global.f32 	%f28, [%rd4+4];
	fma.rn.f32 	%f29, %f27, %f22, %f28;
	st.global.f32 	[%rd4+4], %f29;
	ld.global.f32 	%f30, [%rd3+8];
	ld.global.f32 	%f31, [%rd5+8];
	sub.f32 	%f32, %f30, %f31;
	ld.global.f32 	%f33, [%rd4+8];
	fma.rn.f32 	%f34, %f32, %f22, %f33;
	st.global.f32 	[%rd4+8], %f34;
	mov.b32 	%r67, -1;
	bra.uni 	$L__BB6_6;
$L__BB6_5:
	sqrt.rn.f32 	%f15, %f2;
	cvt.f64.f32 	%fd27, %f15;
	sub.f64 	%fd28, %fd27, %fd1;
	div.rn.f64 	%fd29, %fd28, 0d3FF8000000000000;
	cvt.rzi.s32.f64 	%r39, %fd29;
	not.b32 	%r67, %r39;
$L__BB6_6:
	add.s32 	%r66, %r67, %r66;
	setp.gt.s32 	%p23, %r66, -1;
	@%p23 bra 	$L__BB6_3;
$L__BB6_7:
	add.s32 	%r68, %r1, 2;
	setp.ge.s32 	%p24, %r68, %r12;
	@%p24 bra 	$L__BB6_13;
	mul.lo.s32 	%r41, %r1, 3;
	mov.f64 	%fd46, 0d4000000000000000;
	{
	.reg .b32 %temp; 
	mov.b64 	{%temp, %r42}, %fd46;
	}
	{ // callseq 4, 0
	.param .b64 param0;
	st.param.f64 	[param0], 0d4000000000000000;
	.param .b64 param1;
	st.param.f64 	[param1], 0d3FC5555555555555;
	.param .b64 retval0;
	call.uni (retval0), 
	__internal_accurate_pow, 
	(
	param0, 
	param1
	);
	ld.param.f64 	%fd47, [retval0];
	} // callseq 4
	setp.lt.s32 	%p25, %r42, 0;
	mul.f64 	%fd49, %fd47, 0d3FF8000000000000;
	selp.f64 	%fd3, 0dFFF8000000000000, %fd49, %p25;
	{
	.reg .b32 %temp; 
	mov.b64 	{%temp, %r43}, %fd3;
	}
	and.b32  	%r44, %r42, 2146435072;
	setp.eq.s32 	%p26, %r44, 1062207488;
	abs.f64 	%fd50, %fd3;
	{ // callseq 5, 0
	.param .b64 param0;
	st.param.f64 	[param0], %fd50;
	.param .b64 param1;
	st.param.f64 	[param1], 0d4000000000000000;
	.param .b64 retval0;
	call.uni (retval0), 
	__internal_accurate_pow, 
	(
	param0, 
	param1
	);
	ld.param.f64 	%fd51, [retval0];
	} // callseq 5
	setp.lt.s32 	%p28, %r43, 0;
	neg.f64 	%fd53, %fd51;
	selp.f64 	%fd54, %fd53, %fd51, %p26;
	selp.f64 	%fd55, %fd54, %fd51, %p28;
	setp.eq.f64 	%p29, %fd3, 0d0000000000000000;
	selp.b32 	%r45, %r43, 0, %p26;
	or.b32  	%r46, %r45, 2146435072;
	selp.b32 	%r47, %r46, %r45, %p25;
	mov.b32 	%r48, 0;
	mov.b64 	%fd56, {%r48, %r47};
	add.f64 	%fd57, %fd3, 0d4000000000000000;
	{
	.reg .b32 %temp; 
	mov.b64 	{%temp, %r49}, %fd57;
	}
	and.b32  	%r50, %r49, 2146435072;
	setp.eq.s32 	%p30, %r50, 2146435072;
	setp.nan.f64 	%p31, %fd3, %fd3;
	setp.neu.f64 	%p32, %fd50, 0d7FF0000000000000;
	selp.b32 	%r51, 0, 2146435072, %p25;
	and.b32  	%r52, %r42, 2147483647;
	setp.ne.s32 	%p33, %r52, 1071644672;
	and.pred  	%p34, %p26, %p33;
	or.b32  	%r53, %r51, -2147483648;
	selp.b32 	%r54, %r53, %r51, %p34;
	selp.b32 	%r55, %r54, %r51, %p28;
	mov.b64 	%fd58, {%r48, %r55};
	add.rn.f64 	%fd59, %fd3, %fd46;
	setp.eq.f64 	%p36, %fd3, 0d3FF0000000000000;
	mov.f64 	%fd60, 0d3FF8000000000000;
	{
	.reg .b32 %temp; 
	mov.b64 	{%temp, %r56}, %fd60;
	}
	mov.f64 	%fd61, 0d4028000000000000;
	{
	.reg .b32 %temp; 
	mov.b64 	{%temp, %r57}, %fd61;
	}
	and.b32  	%r59, %r57, 2146435072;
	setp.eq.s32 	%p37, %r59, 1073741824;
	setp.lt.s32 	%p38, %r56, 0;
	and.pred  	%p3, %p38, %p37;
	mov.f64 	%fd62, 0d4018000000000000;
	{
	.reg .b32 %temp; 
	mov.b64 	{%temp, %r60}, %fd62;
	}
	and.b32  	%r62, %r60, 2146435072;
	setp.eq.s32 	%p39, %r62, 1073741824;
	and.pred  	%p4, %p38, %p39;
	mul.wide.s32 	%rd13, %r41, 4;
	add.s64 	%rd6, %rd2, %rd13;
	selp.f64 	%fd63, %fd56, %fd55, %p29;
	selp.f64 	%fd64, %fd59, %fd63, %p31;
	selp.f64 	%fd65, %fd64, %fd58, %p32;
	selp.f64 	%fd66, %fd65, %fd63, %p30;
	selp.f64 	%fd4, 0d3FF0000000000000, %fd66, %p36;
	add.s64 	%rd7, %rd1, %rd13;
$L__BB6_9:
	mul.lo.s32 	%r63, %r68, 3;
	ld.global.f32 	%f35, [%rd6];
	mul.wide.s32 	%rd14, %r63, 4;
	add.s64 	%rd8, %rd2, %rd14;
	ld.global.f32 	%f36, [%rd8];
	sub.f32 	%f3, %f35, %f36;
	fma.rn.f32 	%f37, %f3, %f3, 0f00000000;
	ld.global.f32 	%f38, [%rd6+4];
	ld.global.f32 	%f39, [%rd8+4];
	sub.f32 	%f40, %f38, %f39;
	fma.rn.f32 	%f41, %f40, %f40, %f37;
	ld.global.f32 	%f42, [%rd6+8];
	ld.global.f32 	%f43, [%rd8+8];
	sub.f32 	%f44, %f42, %f43;
	fma.rn.f32 	%f4, %f44, %f44, %f41;
	cvt.f64.f32 	%fd67, %f4;
	setp.leu.f64 	%p40, %fd4, %fd67;
	@%p40 bra 	$L__BB6_11;
	{ // callseq 6, 0
	.param .b64 param0;
	st.param.f64 	[param0], 0d3FF8000000000000;
	.param .b64 param1;
	st.param.f64 	[param1], 0d4028000000000000;
	.param .b64 retval0;
	call.uni (retval0), 
	__internal_accurate_pow, 
	(
	param0, 
	param1
	);
	ld.param.f64 	%fd71, [retval0];
	} // callseq 6
	neg.f64 	%fd73, %fd71;
	selp.f64 	%fd74, %fd73, %fd71, %p3;
	mul.f64 	%fd75, %fd74, 0d4028000000000000;
	mul.f32 	%f46, %f4, %f4;
	mul.f32 	%f47, %f4, %f46;
	mul.f32 	%f48, %f4, %f47;
	mul.f32 	%f49, %f4, %f48;
	mul.f32 	%f50, %f4, %f49;
	mul.f32 	%f51, %f4, %f50;
	cvt.f64.f32 	%fd76, %f51;
	div.rn.f64 	%fd77, %fd75, %fd76;
	{ // callseq 7, 0
	.param .b64 param0;
	st.param.f64 	[param0], 0d3FF8000000000000;
	.param .b64 param1;
	st.param.f64 	[param1], 0d4018000000000000;
	.param .b64 retval0;
	call.uni (retval0), 
	__internal_accurate_pow, 
	(
	param0, 
	param1
	);
	ld.param.f64 	%fd78, [retval0];
	} // callseq 7
	neg.f64 	%fd80, %fd78;
	selp.f64 	%fd81, %fd80, %fd78, %p4;
	mul.f64 	%fd82, %fd81, 0d4018000000000000;
	cvt.f64.f32 	%fd83, %f48;
	div.rn.f64 	%fd84, %fd82, %fd83;
	sub.f64 	%fd85, %fd77, %fd84;
	mul.f64 	%fd86, %fd85, 0d4028000000000000;
	cvt.rn.f32.f64 	%f52, %fd86;
	ld.global.f32 	%f53, [%rd7];
	fma.rn.f32 	%f54, %f3, %f52, %f53;
	st.global.f32 	[%rd7], %f54;
	ld.global.f32 	%f55, [%rd6+4];
	ld.global.f32 	%f56, [%rd8+4];
	sub.f32 	%f57, %f55, %f56;
	ld.global.f32 	%f58, [%rd7+4];
	fma.rn.f32 	%f59, %f57, %f52, %f58;
	st.global.f32 	[%rd7+4], %f59;
	ld.global.f32 	%f60, [%rd6+8];
	ld.global.f32 	%f61, [%rd8+8];
	sub.f32 	%f62, %f60, %f61;
	ld.global.f32 	%f63, [%rd7+8];
	fma.rn.f32 	%f64, %f62, %f52, %f63;
	st.global.f32 	[%rd7+8], %f64;
	mov.b32 	%r69, 1;
	bra.uni 	$L__BB6_12;
$L__BB6_11:
	sqrt.rn.f32 	%f45, %f4;
	cvt.f64.f32 	%fd68, %f45;
	sub.f64 	%fd69, %fd68, %fd3;
	div.rn.f64 	%fd70, %fd69, 0d3FF8000000000000;
	cvt.rzi.s32.f64 	%r64, %fd70;
	add.s32 	%r69, %r64, 1;
$L__BB6_12:
	add.s32 	%r68, %r69, %r68;
	setp.lt.s32 	%p41, %r68, %r12;
	@%p41 bra 	$L__BB6_9;
$L__BB6_13:
	ret;

}
	// .globl	_Z10RK_stage_1ifPfS_S_S_S_S_
.visible .entry _Z10RK_stage_1ifPfS_S_S_S_S_(
	.param .u32 _Z10RK_stage_1ifPfS_S_S_S_S__param_0,
	.param .f32 _Z10RK_stage_1ifPfS_S_S_S_S__param_1,
	.param .u64 .ptr .align 1 _Z10RK_stage_1ifPfS_S_S_S_S__param_2,
	.param .u64 .ptr .align 1 _Z10RK_stage_1ifPfS_S_S_S_S__param_3,
	.param .u64 .ptr .align 1 _Z10RK_stage_1ifPfS_S_S_S_S__param_4,
	.param .u64 .ptr .align 1 _Z10RK_stage_1ifPfS_S_S_S_S__param_5,
	.param .u64 .ptr .align 1 _Z10RK_stage_1ifPfS_S_S_S_S__param_6,
	.param .u64 .ptr .align 1 _Z10RK_stage_1ifPfS_S_S_S_S__param_7
)
{
	.reg .pred 	%p<2>;
	.reg .b32 	%r<7>;
	.reg .b32 	%f<22>;
	.reg .b64 	%rd<20>;
	.reg .b64 	%fd<25>;

	ld.param.u32 	%r2, [_Z10RK_stage_1ifPfS_S_S_S_S__param_0];
	ld.param.u64 	%rd1, [_Z10RK_stage_1ifPfS_S_S_S_S__param_2];
	ld.param.u64 	%rd2, [_Z10RK_stage_1ifPfS_S_S_S_S__param_3];
	ld.param.u64 	%rd3, [_Z10RK_stage_1ifPfS_S_S_S_S__param_4];
	ld.param.u64 	%rd4, [_Z10RK_stage_1ifPfS_S_S_S_S__param_5];
	ld.param.u64 	%rd5, [_Z10RK_stage_1ifPfS_S_S_S_S__param_6];
	ld.param.u64 	%rd6, [_Z10RK_stage_1ifPfS_S_S_S_S__param_7];
	mov.u32 	%r3, %ctaid.x;
	mov.u32 	%r4, %ntid.x;
	mov.u32 	%r5, %tid.x;
	mad.lo.s32 	%r1, %r3, %r4, %r5;
	setp.ge.s32 	%p1, %r1, %r2;
	@%p1 bra 	$L__BB7_2;
	cvta.to.global.u64 	%rd7, %rd1;
	cvta.to.global.u64 	%rd8, %rd3;
	cvta.to.global.u64 	%rd9, %rd2;
	cvta.to.global.u64 	%rd10, %rd5;
	cvta.to.global.u64 	%rd11, %rd6;
	cvta.to.global.u64 	%rd12, %rd4;
	mul.lo.s32 	%r6, %r1, 3;
	mul.wide.s32 	%rd13, %r6, 4;
	add.s64 	%rd14, %rd7, %rd13;
	ld.global.f32 	%f1, [%rd14];
	cvt.f64.f32 	%fd1, %f1;
	add.s64 	%rd15, %rd8, %rd13;
	ld.global.f32 	%f2, [%rd15];
	cvt.f64.f32 	%fd2, %f2;
	fma.rn.f64 	%fd3, %fd2, 0d3F50624DD2F1A9FC, %fd1;
	cvt.rn.f32.f64 	%f3, %fd3;
	add.s64 	%rd16, %rd9, %rd13;
	st.global.f32 	[%rd16], %f3;
	ld.global.f32 	%f4, [%rd15];
	cvt.f64.f32 	%fd4, %f4;
	add.s64 	%rd17, %rd10, %rd13;
	ld.global.f32 	%f5, [%rd17];
	cvt.f64.f32 	%fd5, %f5;
	fma.rn.f64 	%fd6, %fd5, 0d3F50624DD2F1A9FC, %fd4;
	add.s64 	%rd18, %rd11, %rd13;
	ld.global.f32 	%f6, [%rd18];
	cvt.f64.f32 	%fd7, %f6;
	add.f64 	%fd8, %fd6, %fd7;
	cvt.rn.f32.f64 	%f7, %fd8;
	add.s64 	%rd19, %rd12, %rd13;
	st.global.f32 	[%rd19], %f7;
	ld.global.f32 	%f8, [%rd14+4];
	cvt.f64.f32 	%fd9, %f8;
	ld.global.f32 	%f9, [%rd15+4];
	cvt.f64.f32 	%fd10, %f9;
	fma.rn.f64 	%fd11, %fd10, 0d3F50624DD2F1A9FC, %fd9;
	cvt.rn.f32.f64 	%f10, %fd11;
	st.global.f32 	[%rd16+4], %f10;
	ld.global.f32 	%f11, [%rd15+4];
	cvt.f64.f32 	%fd12, %f11;
	ld.global.f32 	%f12, [%rd17+4];
	cvt.f64.f32 	%fd13, %f12;
	fma.rn.f64 	%fd14, %fd13, 0d3F50624DD2F1A9FC, %fd12;
	ld.global.f32 	%f13, [%rd18+4];
	cvt.f64.f32 	%fd15, %f13;
	add.f64 	%fd16, %fd14, %fd15;
	cvt.rn.f32.f64 	%f14, %fd16;
	st.global.f32 	[%rd19+4], %f14;
	ld.global.f32 	%f15, [%rd14+8];
	cvt.f64.f32 	%fd17, %f15;
	ld.global.f32 	%f16, [%rd15+8];
	cvt.f64.f32 	%fd18, %f16;
	fma.rn.f64 	%fd19, %fd18, 0d3F50624DD2F1A9FC, %fd17;
	cvt.rn.f32.f64 	%f17, %fd19;
	st.global.f32 	[%rd16+8], %f17;
	ld.global.f32 	%f18, [%rd15+8];
	cvt.f64.f32 	%fd20, %f18;
	ld.global.f32 	%f19, [%rd17+8];
	cvt.f64.f32 	%fd21, %f19;
	fma.rn.f64 	%fd22, %fd21, 0d3F50624DD2F1A9FC, %fd20;
	ld.global.f32 	%f20, [%rd18+8];
	cvt.f64.f32 	%fd23, %f20;
	add.f64 	%fd24, %fd22, %fd23;
	cvt.rn.f32.f64 	%f21, %fd24;
	st.global.f32 	[%rd19+8], %f21;
$L__BB7_2:
	ret;

}
	// .globl	_Z10RK_stage_2ifPfS_S_S_S_S_
.visible .entry _Z10RK_stage_2ifPfS_S_S_S_S_(
	.param .u32 _Z10RK_stage_2ifPfS_S_S_S_S__param_0,
	.param .f32 _Z10RK_stage_2ifPfS_S_S_S_S__param_1,
	.param .u64 .ptr .align 1 _Z10RK_stage_2ifPfS_S_S_S_S__param_2,
	.param .u64 .ptr .align 1 _Z10RK_stage_2ifPfS_S_S_S_S__param_3,
	.param .u64 .ptr .align 1 _Z10RK_stage_2ifPfS_S_S_S_S__param_4,
	.param .u64 .ptr .align 1 _Z10RK_stage_2ifPfS_S_S_S_S__param_5,
	.param .u64 .ptr .align 1 _Z10RK_stage_2ifPfS_S_S_S_S__param_6,
	.param .u64 .ptr .align 1 _Z10RK_stage_2ifPfS_S_S_S_S__param_7
)
{
	.reg .pred 	%p<2>;
	.reg .b32 	%r<7>;
	.reg .b32 	%f<34>;
	.reg .b64 	%rd<21>;
	.reg .b64 	%fd<31>;

	ld.param.u32 	%r2, [_Z10RK_stage_2ifPfS_S_S_S_S__param_0];
	ld.param.u64 	%rd2, [_Z10RK_stage_2ifPfS_S_S_S_S__param_3];
	ld.param.u64 	%rd3, [_Z10RK_stage_2ifPfS_S_S_S_S__param_4];
	ld.param.u64 	%rd4, [_Z10RK_stage_2ifPfS_S_S_S_S__param_5];
	ld.param.u64 	%rd5, [_Z10RK_stage_2ifPfS_S_S_S_S__param_6];
	ld.param.u64 	%rd6, [_Z10RK_stage_2ifPfS_S_S_S_S__param_7];
	mov.u32 	%r3, %ctaid.x;
	mov.u32 	%r4, %ntid.x;
	mov.u32 	%r5, %tid.x;
	mad.lo.s32 	%r1, %r3, %r4, %r5;
	setp.ge.s32 	%p1, %r1, %r2;
	@%p1 bra 	$L__BB8_2;
	ld.param.u64 	%rd20, [_Z10RK_stage_2ifPfS_S_S_S_S__param_2];
	cvta.to.global.u64 	%rd7, %rd20;
	cvta.to.global.u64 	%rd8, %rd2;
	cvta.to.global.u64 	%rd9, %rd3;
	cvta.to.global.u64 	%rd10, %rd4;
	cvta.to.global.u64 	%rd11, %rd5;
	cvta.to.global.u64 	%rd12, %rd6;
	mul.lo.s32 	%r6, %r1, 3;
	mul.wide.s32 	%rd13, %r6, 4;
	add.s64 	%rd14, %rd7, %rd13;
	ld.global.f32 	%f1, [%rd14];
	cvt.f64.f32 	%fd1, %f1;
	add.s64 	%rd15, %rd8, %rd13;
	ld.global.f32 	%f2, [%rd15];
	add.s64 	%rd16, %rd9, %rd13;
	ld.global.f32 	%f3, [%rd16];
	add.f32 	%f4, %f2, %f3;
	cvt.f64.f32 	%fd2, %f4;
	mul.f64 	%fd3, %fd2, 0d3FE0000000000000;
	fma.rn.f64 	%fd4, %fd3, 0d3F50624DD2F1A9FC, %fd1;
	cvt.rn.f32.f64 	%f5, %fd4;
	st.global.f32 	[%rd14], %f5;
	ld.global.f32 	%f6, [%rd15];
	cvt.f64.f32 	%fd5, %f6;
	add.s64 	%rd17, %rd10, %rd13;
	ld.global.f32 	%f7, [%rd17];
	add.s64 	%rd18, %rd11, %rd13;
	ld.global.f32 	%f8, [%rd18];
	add.f32 	%f9, %f7, %f8;
	cvt.f64.f32 	%fd6, %f9;
	mul.f64 	%fd7, %fd6, 0d3FE0000000000000;
	fma.rn.f64 	%fd8, %fd7, 0d3F50624DD2F1A9FC, %fd5;
	add.s64 	%rd19, %rd12, %rd13;
	ld.global.f32 	%f10, [%rd19];
	cvt.f64.f32 	%fd9, %f10;
	add.f64 	%fd10, %fd8, %fd9;
	cvt.rn.f32.f64 	%f11, %fd10;
	st.global.f32 	[%rd15], %f11;
	ld.global.f32 	%f12, [%rd14+4];
	cvt.f64.f32 	%fd11, %f12;
	ld.global.f32 	%f13, [%rd15+4];
	ld.global.f32 	%f14, [%rd16+4];
	add.f32 	%f15, %f13, %f14;
	cvt.f64.f32 	%fd12, %f15;
	mul.f64 	%fd13, %fd12, 0d3FE0000000000000;
	fma.rn.f64 	%fd14, %fd13, 0d3F50624DD2F1A9FC, %fd11;
	cvt.rn.f32.f64 	%f16, %fd14;
	st.global.f32 	[%rd14+4], %f16;
	ld.global.f32 	%f17, [%rd15+4];
	cvt.f64.f32 	%fd15, %f17;
	ld.global.f32 	%f18, [%rd17+4];
	ld.global.f32 	%f19, [%rd18+4];
	add.f32 	%f20, %f18, %f19;
	cvt.f64.f32 	%fd16, %f20;
	mul.f64 	%fd17, %fd16, 0d3FE0000000000000;
	fma.rn.f64 	%fd18, %fd17, 0d3F50624DD2F1A9FC, %fd15;
	ld.global.f32 	%f21, [%rd19+4];
	cvt.f64.f32 	%fd19, %f21;
	add.f64 	%fd20, %fd18, %fd19;
	cvt.rn.f32.f64 	%f22, %fd20;
	st.global.f32 	[%rd15+4], %f22;
	ld.global.f32 	%f23, [%rd14+8];
	cvt.f64.f32 	%fd21, %f23;
	ld.global.f32 	%f24, [%rd15+8];
	ld.global.f32 	%f25, [%rd16+8];
	add.f32 	%f26, %f24, %f25;
	cvt.f64.f32 	%fd22, %f26;
	mul.f64 	%fd23, %fd22, 0d3FE0000000000000;
	fma.rn.f64 	%fd24, %fd23, 0d3F50624DD2F1A9FC, %fd21;
	cvt.rn.f32.f64 	%f27, %fd24;
	st.global.f32 	[%rd14+8], %f27;
	ld.global.f32 	%f28, [%rd15+8];
	cvt.f64.f32 	%fd25, %f28;
	ld.global.f32 	%f29, [%rd17+8];
	ld.global.f32 	%f30, [%rd18+8];
	add.f32 	%f31, %f29, %f30;
	cvt.f64.f32 	%fd26, %f31;
	mul.f64 	%fd27, %fd26, 0d3FE0000000000000;
	fma.rn.f64 	%fd28, %fd27, 0d3F50624DD2F1A9FC, %fd25;
	ld.global.f32 	%f32, [%rd19+8];
	cvt.f64.f32 	%fd29, %f32;
	add.f64 	%fd30, %fd28, %fd29;
	cvt.rn.f32.f64 	%f33, %fd30;
	st.global.f32 	[%rd15+8], %f33;
$L__BB8_2:
	ret;

}
.func  (.param .b64 func_retval0) __internal_accurate_pow(
	.param .b64 __internal_accurate_pow_param_0,
	.param .b64 __internal_accurate_pow_param_1
)
{
	.reg .pred 	%p<8>;
	.reg .b32 	%r<49>;
	.reg .b32 	%f<3>;
	.reg .b64 	%fd<109>;

	ld.param.f64 	%fd10, [__internal_accurate_pow_param_0];
	ld.param.f64 	%fd11, [__internal_accurate_pow_param_1];
	{
	.reg .b32 %temp; 
	mov.b64 	{%temp, %r46}, %fd10;
	}
	{
	.reg .b32 %temp; 
	mov.b64 	{%r45, %temp}, %fd10;
	}
	shr.u32 	%r47, %r46, 20;
	setp.gt.u32 	%p1, %r46, 1048575;
	@%p1 bra 	$L__BB9_2;
	mul.f64 	%fd12, %fd10, 0d4350000000000000;
	{
	.reg .b32 %temp; 
	mov.b64 	{%temp, %r46}, %fd12;
	}
	{
	.reg .b32 %temp; 
	mov.b64 	{%r45, %temp}, %fd12;
	}
	shr.u32 	%r16, %r46, 20;
	add.s32 	%r47, %r16, -54;
$L__BB9_2:
	add.s32 	%r48, %r47, -1023;
	and.b32  	%r17, %r46, -2146435073;
	or.b32  	%r18, %r17, 1072693248;
	mov.b64 	%fd107, {%r45, %r18};
	setp.lt.u32 	%p2, %r18, 1073127583;
	@%p2 bra 	$L__BB9_4;
	{
	.reg .b32 %temp; 
	mov.b64 	{%r19, %temp}, %fd107;
	}
	{
	.reg .b32 %temp; 
	mov.b64 	{%temp, %r20}, %fd107;
	}
	add.s32 	%r21, %r20, -1048576;
	mov.b64 	%fd107, {%r19, %r21};
	add.s32 	%r48, %r47, -1022;
$L__BB9_4:
	add.f64 	%fd13, %fd107, 0dBFF0000000000000;
	add.f64 	%fd14, %fd107, 0d3FF0000000000000;
	rcp.approx.ftz.f64 	%fd15, %fd14;
	neg.f64 	%fd16, %fd14;
	fma.rn.f64 	%fd17, %fd16, %fd15, 0d3FF0000000000000;
	fma.rn.f64 	%fd18, %fd17, %fd17, %fd17;
	fma.rn.f64 	%fd19, %fd18, %fd15, %fd15;
	mul.f64 	%fd20, %fd13, %fd19;
	fma.rn.f64 	%fd21, %fd13, %fd19, %fd20;
	mul.f64 	%fd22, %fd21, %fd21;
	fma.rn.f64 	%fd23, %fd22, 0d3EB0F5FF7D2CAFE2, 0d3ED0F5D241AD3B5A;
	fma.rn.f64 	%fd24, %fd23, %fd22, 0d3EF3B20A75488A3F;
	fma.rn.f64 	%fd25, %fd24, %fd22, 0d3F1745CDE4FAECD5;
	fma.rn.f64 	%fd26, %fd25, %fd22, 0d3F3C71C7258A578B;
	fma.rn.f64 	%fd27, %fd26, %fd22, 0d3F6249249242B910;
	fma.rn.f64 	%fd28, %fd27, %fd22, 0d3F89999999999DFB;
	sub.f64 	%fd29, %fd13, %fd21;
	add.f64 	%fd30, %fd29, %fd29;
	neg.f64 	%fd31, %fd21;
	fma.rn.f64 	%fd32, %fd31, %fd13, %fd30;
	mul.f64 	%fd33, %fd19, %fd32;
	fma.rn.f64 	%fd34, %fd22, %fd28, 0d3FB5555555555555;
	mov.f64 	%fd35, 0d3FB5555555555555;
	sub.f64 	%fd36, %fd35, %fd34;
	fma.rn.f64 	%fd37, %fd22, %fd28, %fd36;
	add.f64 	%fd38, %fd37, 0dBC46A4CB00B9E7B0;
	add.f64 	%fd39, %fd34, %fd38;
	sub.f64 	%fd40, %fd34, %fd39;
	add.f64 	%fd41, %fd38, %fd40;
	mul.rn.f64 	%fd42, %fd21, %fd21;
	neg.f64 	%fd43, %fd42;
	fma.rn.f64 	%fd44, %fd21, %fd21, %fd43;
	{
	.reg .b32 %temp; 
	mov.b64 	{%r22, %temp}, %fd33;
	}
	{
	.reg .b32 %temp; 
	mov.b64 	{%temp, %r23}, %fd33;
	}
	add.s32 	%r24, %r23, 1048576;
	mov.b64 	%fd45, {%r22, %r24};
	fma.rn.f64 	%fd46, %fd21, %fd45, %fd44;
	mul.rn.f64 	%fd47, %fd42, %fd21;
	neg.f64 	%fd48, %fd47;
	fma.rn.f64 	%fd49, %fd42, %fd21, %fd48;
	fma.rn.f64 	%fd50, %fd42, %fd33, %fd49;
	fma.rn.f64 	%fd51, %fd46, %fd21, %fd50;
	mul.rn.f64 	%fd52, %fd39, %fd47;
	neg.f64 	%fd53, %fd52;
	fma.rn.f64 	%fd54, %fd39, %fd47, %fd53;
	fma.rn.f64 	%fd55, %fd39, %fd51, %fd54;
	fma.rn.f64 	%fd56, %fd41, %fd47, %fd55;
	add.f64 	%fd57, %fd52, %fd56;
	sub.f64 	%fd58, %fd52, %fd57;
	add.f64 	%fd59, %fd56, %fd58;
	add.f64 	%fd60, %fd21, %fd57;
	sub.f64 	%fd61, %fd21, %fd60;
	add.f64 	%fd62, %fd57, %fd61;
	add.f64 	%fd63, %fd59, %fd62;
	add.f64 	%fd64, %fd33, %fd63;
	add.f64 	%fd65, %fd60, %fd64;
	sub.f64 	%fd66, %fd60, %fd65;
	add.f64 	%fd67, %fd64, %fd66;
	xor.b32  	%r25, %r48, -2147483648;
	mov.b32 	%r26, 1127219200;
	mov.b64 	%fd68, {%r25, %r26};
	mov.b32 	%r27, -2147483648;
	mov.b64 	%fd69, {%r27, %r26};
	sub.f64 	%fd70, %fd68, %fd69;
	fma.rn.f64 	%fd71, %fd70, 0d3FE62E42FEFA39EF, %fd65;
	fma.rn.f64 	%fd72, %fd70, 0dBFE62E42FEFA39EF, %fd71;
	sub.f64 	%fd73, %fd72, %fd65;
	sub.f64 	%fd74, %fd67, %fd73;
	fma.rn.f64 	%fd75, %fd70, 0d3C7ABC9E3B39803F, %fd74;
	add.f64 	%fd76, %fd71, %fd75;
	sub.f64 	%fd77, %fd71, %fd76;
	add.f64 	%fd78, %fd75, %fd77;
	{
	.reg .b32 %temp; 
	mov.b64 	{%temp, %r28}, %fd11;
	}
	{
	.reg .b32 %temp; 
	mov.b64 	{%r29, %temp}, %fd11;
	}
	shl.b32 	%r30, %r28, 1;
	setp.gt.u32 	%p3, %r30, -33554433;
	and.b32  	%r31, %r28, -15728641;
	selp.b32 	%r32, %r31, %r28, %p3;
	mov.b64 	%fd79, {%r29, %r32};
	mul.rn.f64 	%fd80, %fd76, %fd79;
	neg.f64 	%fd81, %fd80;
	fma.rn.f64 	%fd82, %fd76, %fd79, %fd81;
	fma.rn.f64 	%fd83, %fd78, %fd79, %fd82;
	add.f64 	%fd4, %fd80, %fd83;
	sub.f64 	%fd84, %fd80, %fd4;
	add.f64 	%fd5, %fd83, %fd84;
	fma.rn.f64 	%fd85, %fd4, 0d3FF71547652B82FE, 0d4338000000000000;
	{
	.reg .b32 %temp; 
	mov.b64 	{%r13, %temp}, %fd85;
	}
	mov.f64 	%fd86, 0dC338000000000000;
	add.rn.f64 	%fd87, %fd85, %fd86;
	fma.rn.f64 	%fd88, %fd87, 0dBFE62E42FEFA39EF, %fd4;
	fma.rn.f64 	%fd89, %fd87, 0dBC7ABC9E3B39803F, %fd88;
	fma.rn.f64 	%fd90, %fd89, 0d3E5ADE1569CE2BDF, 0d3E928AF3FCA213EA;
	fma.rn.f64 	%fd91, %fd90, %fd89, 0d3EC71DEE62401315;
	fma.rn.f64 	%fd92, %fd91, %fd89, 0d3EFA01997C89EB71;
	fma.rn.f64 	%fd93, %fd92, %fd89, 0d3F2A01A014761F65;
	fma.rn.f64 	%fd94, %fd93, %fd89, 0d3F56C16C1852B7AF;
	fma.rn.f64 	%fd95, %fd94, %fd89, 0d3F81111111122322;
	fma.rn.f64 	%fd96, %fd95, %fd89, 0d3FA55555555502A1;
	fma.rn.f64 	%fd97, %fd96, %fd89, 0d3FC5555555555511;
	fma.rn.f64 	%fd98, %fd97, %fd89, 0d3FE000000000000B;
	fma.rn.f64 	%fd99, %fd98, %fd89, 0d3FF0000000000000;
	fma.rn.f64 	%fd100, %fd99, %fd89, 0d3FF0000000000000;
	{
	.reg .b32 %temp; 
	mov.b64 	{%r14, %temp}, %fd100;
	}
	{
	.reg .b32 %temp; 
	mov.b64 	{%temp, %r15}, %fd100;
	}
	shl.b32 	%r33, %r13, 20;
	add.s32 	%r34, %r33, %r15;
	mov.b64 	%fd108, {%r14, %r34};
	{
	.reg .b32 %temp; 
	mov.b64 	{%temp, %r35}, %fd4;
	}
	mov.b32 	%f2, %r35;
	abs.f32 	%f1, %f2;
	setp.lt.f32 	%p4, %f1, 0f4086232B;
	@%p4 bra 	$L__BB9_7;
	setp.lt.f64 	%p5, %fd4, 0d0000000000000000;
	add.f64 	%fd101, %fd4, 0d7FF0000000000000;
	selp.f64 	%fd108, 0d0000000000000000, %fd101, %p5;
	setp.geu.f32 	%p6, %f1, 0f40874800;
	@%p6 bra 	$L__BB9_7;
	shr.u32 	%r36, %r13, 31;
	add.s32 	%r37, %r13, %r36;
	shr.s32 	%r38, %r37, 1;
	shl.b32 	%r39, %r38, 20;
	add.s32 	%r40, %r15, %r39;
	mov.b64 	%fd102, {%r14, %r40};
	sub.s32 	%r41, %r13, %r38;
	shl.b32 	%r42, %r41, 20;
	add.s32 	%r43, %r42, 1072693248;
	mov.b32 	%r44, 0;
	mov.b64 	%fd103, {%r44, %r43};
	mul.f64 	%fd108, %fd103, %fd102;
$L__BB9_7:
	abs.f64 	%fd104, %fd108;
	setp.eq.f64 	%p7, %fd104, 0d7FF0000000000000;
	fma.rn.f64 	%fd105, %fd108, %fd5, %fd108;
	selp.f64 	%fd106, %fd108, %fd105, %p7;
	st.param.f64 	[func_retval0], %fd106;
	ret;

}


// ===== COMPILED SASS (sm_100) =====

	.target	sm_100

	.elftype	@"ET_EXEC"


//--------------------- .note.nv.tkinfo           --------------------------
	.section	.note.nv.tkinfo,"",@"SHT_NOTE"
	.sectionflags	@"SHF_NOTE_NV_TKINFO"
	.tkinfo
        /*0018*/ 	.word	0x00000002
        /*0030*/ 	.string	""
        /*0030*/ 	.string	"ptxas"
        /*0030*/ 	.string	"Cuda compilation tools, release 13.0, V13.0.88"
        /*0030*/ 	.string	"Build cuda_13.0.r13.0/compiler.36424714_0"
        /*0030*/ 	.string	"-arch sm_100 -m 64 "



//--------------------- .note.nv.cuinfo           --------------------------
	.section	.note.nv.cuinfo,"",@"SHT_NOTE"
	.sectionflags	@"SHF_NOTE_NV_CUINFO"
        /*0018*/ 	.short	0x0002
        /*001a*/ 	.short	0x0064
        /*001c*/ 	.short	0x0082
	.zero		2


//--------------------- .nv.info                  --------------------------
	.section	.nv.info,"",@"SHT_CUDA_INFO"
	.align	4


	//----- nvinfo : EIATTR_REGCOUNT
	.align		4
        /*0000*/ 	.byte	0x04, 0x2f
        /*0002*/ 	.short	(.L_10 - .L_9)
	.align		4
.L_9:
        /*0004*/ 	.word	index@(_Z10setup_PRNGiP24curandStatePhilox4_32_10)
        /*0008*/ 	.word	0x00000016


	//----- nvinfo : EIATTR_FRAME_SIZE
	.align		4
.L_10:
        /*000c*/ 	.byte	0x04, 0x11
        /*000e*/ 	.short	(.L_12 - .L_11)
	.align		4
.L_11:
        /*0010*/ 	.word	index@(_Z10setup_PRNGiP24curandStatePhilox4_32_10)
        /*0014*/ 	.word	0x00000000


	//----- nvinfo : EIATTR_REGCOUNT
	.align		4
.L_12:
        /*0018*/ 	.byte	0x04, 0x2f
        /*001a*/ 	.short	(.L_14 - .L_13)
	.align		4
.L_13:
        /*001c*/ 	.word	index@(_Z9call_PRNGfPfP24curandStatePhilox4_32_10)
        /*0020*/ 	.word	0x00000014


	//----- nvinfo : EIATTR_FRAME_SIZE
	.align		4
.L_14:
        /*0024*/ 	.byte	0x04, 0x11
        /*0026*/ 	.short	(.L_16 - .L_15)
	.align		4
.L_15:
        /*0028*/ 	.word	index@($__internal_4_$__cuda_sm20_sqrt_rn_f32_slowpath)
        /*002c*/ 	.word	0x00000000


	//----- nvinfo : EIATTR_FRAME_SIZE
	.align		4
.L_16:
        /*0030*/ 	.byte	0x04, 0x11
        /*0032*/ 	.short	(.L_18 - .L_17)
	.align		4
.L_17:
        /*0034*/ 	.word	index@(_Z9call_PRNGfPfP24curandStatePhilox4_32_10)
        /*0038*/ 	.word	0x00000000


	//----- nvinfo : EIATTR_REGCOUNT
	.align		4
.L_18:
        /*003c*/ 	.byte	0x04, 0x2f
        /*003e*/ 	.short	(.L_20 - .L_19)
	.align		4
.L_19:
        /*0040*/ 	.word	index@(_Z13calc_extern_fifPfS_S_)
        /*0044*/ 	.word	0x00000014


	//----- nvinfo : EIATTR_FRAME_SIZE
	.align		4
.L_20:
        /*0048*/ 	.byte	0x04, 0x11
        /*004a*/ 	.short	(.L_22 - .L_21)
	.align		4
.L_21:
        /*004c*/ 	.word	index@(_Z13calc_extern_fifPfS_S_)
        /*0050*/ 	.word	0x00000000


	//----- nvinfo : EIATTR_REGCOUNT
	.align		4
.L_22:
        /*0054*/ 	.byte	0x04, 0x2f
        /*0056*/ 	.short	(.L_24 - .L_23)
	.align		4
.L_23:
        /*0058*/ 	.word	index@(_Z10calc_bondsiPfS_S_)
        /*005c*/ 	.word	0x00000012


	//----- nvinfo : EIATTR_FRAME_SIZE
	.align		4
.L_24:
        /*0060*/ 	.byte	0x04, 0x11
        /*0062*/ 	.short	(.L_26 - .L_25)
	.align		4
.L_25:
        /*0064*/ 	.word	index@($__internal_3_$__cuda_sm20_sqrt_rn_f32_slowpath)
        /*0068*/ 	.word	0x00000000


	//----- nvinfo : EIATTR_FRAME_SIZE
	.align		4
.L_26:
        /*006c*/ 	.byte	0x04, 0x11
        /*006e*/ 	.short	(.L_28 - .L_27)
	.align		4
.L_27:
        /*0070*/ 	.word	index@($__internal_2_$__cuda_sm20_rcp_rn_f32_slowpath)
        /*0074*/ 	.word	0x00000000


	//----- nvinfo : EIATTR_FRAME_SIZE
	.align		4
.L_28:
        /*0078*/ 	.byte	0x04, 0x11
        /*007a*/ 	.short	(.L_30 - .L_29)
	.align		4
.L_29:
        /*007c*/ 	.word	index@(_Z10calc_bondsiPfS_S_)
        /*0080*/ 	.word	0x00000000


	//----- nvinfo : EIATTR_REGCOUNT
	.align		4
.L_30:
        /*0084*/ 	.byte	0x04, 0x2f
        /*0086*/ 	.short	(.L_32 - .L_31)
	.align		4
.L_31:
        /*0088*/ 	.word	index@(_Z12calc_cosinesiPfS_S_)
        /*008c*/ 	.word	0x00000012


	//----- nvinfo : EIATTR_FRAME_SIZE
	.align		4
.L_32:
        /*0090*/ 	.byte	0x04, 0x11
        /*0092*/ 	.short	(.L_34 - .L_33)
	.align		4
.L_33:
        /*0094*/ 	.word	index@(_Z12calc_cosinesiPfS_S_)
        /*0098*/ 	.word	0x00000000


	//----- nvinfo : EIATTR_REGCOUNT
	.align		4
.L_34:
        /*009c*/ 	.byte	0x04, 0x2f
        /*009e*/ 	.short	(.L_36 - .L_35)
	.align		4
.L_35:
        /*00a0*/ 	.word	index@(_Z13calc_intern_fiPfS_S_S_)
        /*00a4*/ 	.word	0x00000018


	//----- nvinfo : EIATTR_FRAME_SIZE
	.align		4
.L_36:
        /*00a8*/ 	.byte	0x04, 0x11
        /*00aa*/ 	.short	(.L_38 - .L_37)
	.align		4
.L_37:
        /*00ac*/ 	.word	index@(_Z13calc_intern_fiPfS_S_S_)
        /*00b0*/ 	.word	0x00000000


	//----- nvinfo : EIATTR_REGCOUNT
	.align		4
.L_38:
        /*00b4*/ 	.byte	0x04, 0x2f
        /*00b6*/ 	.short	(.L_40 - .L_39)
	.align		4
.L_39:
        /*00b8*/ 	.word	index@(_Z14calc_exclvol_fiPfS_)
        /*00bc*/ 	.word	0x0000002a


	//----- nvinfo : EIATTR_FRAME_SIZE
	.align		4
.L_40:
        /*00c0*/ 	.byte	0x04, 0x11
        /*00c2*/ 	.short	(.L_42 - .L_41)
	.align		4
.L_41:
        /*00c4*/ 	.word	index@($_Z14calc_exclvol_fiPfS_$__internal_accurate_pow)
        /*00c8*/ 	.word	0x00000000


	//----- nvinfo : EIATTR_FRAME_SIZE
	.align		4
.L_42:
        /*00cc*/ 	.byte	0x04, 0x11
        /*00ce*/ 	.short	(.L_44 - .L_43)
	.align		4
.L_43:
        /*00d0*/ 	.word	index@($__internal_1_$__cuda_sm20_sqrt_rn_f32_slowpath)
        /*00d4*/ 	.word	0x00000000


	//----- nvinfo : EIATTR_FRAME_SIZE
	.align		4
.L_44:
        /*00d8*/ 	.byte	0x04, 0x11
        /*00da*/ 	.short	(.L_46 - .L_45)
	.align		4
.L_45:
        /*00dc*/ 	.word	index@($__internal_0_$__cuda_sm20_div_rn_f64_full)
        /*00e0*/ 	.word	0x00000000


	//----- nvinfo : EIATTR_FRAME_SIZE
	.align		4
.L_46:
        /*00e4*/ 	.byte	0x04, 0x11
        /*00e6*/ 	.short	(.L_48 - .L_47)
	.align		4
.L_47:
        /*00e8*/ 	.word	index@(_Z14calc_exclvol_fiPfS_)
        /*00ec*/ 	.word	0x00000000


	//----- nvinfo : EIATTR_REGCOUNT
	.align		4
.L_48:
        /*00f0*/ 	.byte	0x04, 0x2f
        /*00f2*/ 	.short	(.L_50 - .L_49)
	.align		4
.L_49:
        /*00f4*/ 	.word	index@(_Z10RK_stage_1ifPfS_S_S_S_S_)
        /*00f8*/ 	.word	0x0000001b


	//----- nvinfo : EIATTR_FRAME_SIZE
	.align		4
.L_50:
        /*00fc*/ 	.byte	0x04, 0x11
        /*00fe*/ 	.short	(.L_52 - .L_51)
	.align		4
.L_51:
        /*0100*/ 	.word	index@(_Z10RK_stage_1ifPfS_S_S_S_S_)
        /*0104*/ 	.word	0x00000000


	//----- nvinfo : EIATTR_REGCOUNT
	.align		4
.L_52:
        /*0108*/ 	.byte	0x04, 0x2f
        /*010a*/ 	.short	(.L_54 - .L_53)
	.align		4
.L_53:
        /*010c*/ 	.word	index@(_Z10RK_stage_2ifPfS_S_S_S_S_)
        /*0110*/ 	.word	0x0000001a


	//----- nvinfo : EIATTR_FRAME_SIZE
	.align		4
.L_54:
        /*0114*/ 	.byte	0x04, 0x11
        /*0116*/ 	.short	(.L_56 - .L_55)
	.align		4
.L_55:
        /*0118*/ 	.word	index@(_Z10RK_stage_2ifPfS_S_S_S_S_)
        /*011c*/ 	.word	0x00000000


	//----- nvinfo : EIATTR_MIN_STACK_SIZE
	.align		4
.L_56:
        /*0120*/ 	.byte	0x04, 0x12
        /*0122*/ 	.short	(.L_58 - .L_57)
	.align		4
.L_57:
        /*0124*/ 	.word	index@(_Z10RK_stage_2ifPfS_S_S_S_S_)
        /*0128*/ 	.word	0x00000000


	//----- nvinfo : EIATTR_MIN_STACK_SIZE
	.align		4
.L_58:
        /*012c*/ 	.byte	0x04, 0x12
        /*012e*/ 	.short	(.L_60 - .L_59)
	.align		4
.L_59:
        /*0130*/ 	.word	index@(_Z10RK_stage_1ifPfS_S_S_S_S_)
        /*0134*/ 	.word	0x00000000


	//----- nvinfo : EIATTR_MIN_STACK_SIZE
	.align		4
.L_60:
        /*0138*/ 	.byte	0x04, 0x12
        /*013a*/ 	.short	(.L_62 - .L_61)
	.align		4
.L_61:
        /*013c*/ 	.word	index@(_Z14calc_exclvol_fiPfS_)
        /*0140*/ 	.word	0x00000000


	//----- nvinfo : EIATTR_MIN_STACK_SIZE
	.align		4
.L_62:
        /*0144*/ 	.byte	0x04, 0x12
        /*0146*/ 	.short	(.L_64 - .L_63)
	.align		4
.L_63:
        /*0148*/ 	.word	index@(_Z13calc_intern_fiPfS_S_S_)
        /*014c*/ 	.word	0x00000000


	//----- nvinfo : EIATTR_MIN_STACK_SIZE
	.align		4
.L_64:
        /*0150*/ 	.byte	0x04, 0x12
        /*0152*/ 	.short	(.L_66 - .L_65)
	.align		4
.L_65:
        /*0154*/ 	.word	index@(_Z12calc_cosinesiPfS_S_)
        /*0158*/ 	.word	0x00000000


	//----- nvinfo : EIATTR_MIN_STACK_SIZE
	.align		4
.L_66:
        /*015c*/ 	.byte	0x04, 0x12
        /*015e*/ 	.short	(.L_68 - .L_67)
	.align		4
.L_67:
        /*0160*/ 	.word	index@(_Z10calc_bondsiPfS_S_)
        /*0164*/ 	.word	0x00000000


	//----- nvinfo : EIATTR_MIN_STACK_SIZE
	.align		4
.L_68:
        /*0168*/ 	.byte	0x04, 0x12
        /*016a*/ 	.short	(.L_70 - .L_69)
	.align		4
.L_69:
        /*016c*/ 	.word	index@(_Z13calc_extern_fifPfS_S_)
        /*0170*/ 	.word	0x00000000


	//----- nvinfo : EIATTR_MIN_STACK_SIZE
	.align		4
.L_70:
        /*0174*/ 	.byte	0x04, 0x12
        /*0176*/ 	.short	(.L_72 - .L_71)
	.align		4
.L_71:
        /*0178*/ 	.word	index@(_Z9call_PRNGfPfP24curandStatePhilox4_32_10)
        /*017c*/ 	.word	0x00000000


	//----- nvinfo : EIATTR_MIN_STACK_SIZE
	.align		4
.L_72:
        /*0180*/ 	.byte	0x04, 0x12
        /*0182*/ 	.short	(.L_74 - .L_73)
	.align		4
.L_73:
        /*0184*/ 	.word	index@(_Z10setup_PRNGiP24curandStatePhilox4_32_10)
        /*0188*/ 	.word	0x00000000
.L_74:


//--------------------- .nv.compat                --------------------------
	.section	.nv.compat,"",@"SHT_CUDA_COMPAT_INFO"
	.align	4
        /*0000*/ 	.byte	0x02, 0x09, 0x00, 0x00, 0x02, 0x02, 0x01, 0x00, 0x02, 0x05, 0x05, 0x00, 0x03, 0x07, 0x01, 0x01
        /*0010*/ 	.byte	0x02, 0x03, 0x00, 0x00, 0x02, 0x06, 0x01, 0x00, 0x04, 0x0b, 0x08, 0x00, 0x01, 0x00, 0x00, 0x00
        /*0020*/ 	.byte	0x00, 0x00, 0x00, 0x00


//--------------------- .nv.info._Z10RK_stage_2ifPfS_S_S_S_S_ --------------------------
	.section	.nv.info._Z10RK_stage_2ifPfS_S_S_S_S_,"",@"SHT_CUDA_INFO"
	.sectionflags	@""
	.align	4


	//----- nvinfo : EIATTR_CUDA_API_VERSION
	.align		4
        /*0000*/ 	.byte	0x04, 0x37
        /*0002*/ 	.short	(.L_76 - .L_75)
.L_75:
        /*0004*/ 	.word	0x00000082


	//----- nvinfo : EIATTR_KPARAM_INFO
	.align		4
.L_76:
        /*0008*/ 	.byte	0x04, 0x17
        /*000a*/ 	.short	(.L_78 - .L_77)
.L_77:
        /*000c*/ 	.word	0x00000000
        /*0010*/ 	.short	0x0007
        /*0012*/ 	.short	0x0030
        /*0014*/ 	.byte	0x00, 0xf5, 0x21, 0x00


	//----- nvinfo : EIATTR_KPARAM_INFO
	.align		4
.L_78:
        /*0018*/ 	.byte	0x04, 0x17
        /*001a*/ 	.short	(.L_80 - .L_79)
.L_79:
        /*001c*/ 	.word	0x00000000
        /*0020*/ 	.short	0x0006
        /*0022*/ 	.short	0x0028
        /*0024*/ 	.byte	0x00, 0xf5, 0x21, 0x00


	//----- nvinfo : EIATTR_KPARAM_INFO
	.align		4
.L_80:
        /*0028*/ 	.byte	0x04, 0x17
        /*002a*/ 	.short	(.L_82 - .L_81)
.L_81:
        /*002c*/ 	.word	0x00000000
        /*0030*/ 	.short	0x0005
        /*0032*/ 	.short	0x0020
        /*0034*/ 	.byte	0x00, 0xf5, 0x21, 0x00


	//----- nvinfo : EIATTR_KPARAM_INFO
	.align		4
.L_82:
        /*0038*/ 	.byte	0x04, 0x17
        /*003a*/ 	.short	(.L_84 - .L_83)
.L_83:
        /*003c*/ 	.word	0x00000000
        /*0040*/ 	.short	0x0004
        /*0042*/ 	.short	0x0018
        /*0044*/ 	.byte	0x00, 0xf5, 0x21, 0x00


	//----- nvinfo : EIATTR_KPARAM_INFO
	.align		4
.L_84:
        /*0048*/ 	.byte	0x04, 0x17
        /*004a*/ 	.short	(.L_86 - .L_85)
.L_85:
        /*004c*/ 	.word	0x00000000
        /*0050*/ 	.short	0x0003
        /*0052*/ 	.short	0x0010
        /*0054*/ 	.byte	0x00, 0xf5, 0x21, 0x00


	//----- nvinfo : EIATTR_KPARAM_INFO
	.align		4
.L_86:
        /*0058*/ 	.byte	0x04, 0x17
        /*005a*/ 	.short	(.L_88 - .L_87)
.L_87:
        /*005c*/ 	.word	0x00000000
        /*0060*/ 	.short	0x0002
        /*0062*/ 	.short	0x0008
        /*0064*/ 	.byte	0x00, 0xf5, 0x21, 0x00


	//----- nvinfo : EIATTR_KPARAM_INFO
	.align		4
.L_88:
        /*0068*/ 	.byte	0x04, 0x17
        /*006a*/ 	.short	(.L_90 - .L_89)
.L_89:
        /*006c*/ 	.word	0x00000000
        /*0070*/ 	.short	0x0001
        /*0072*/ 	.short	0x0004
        /*0074*/ 	.byte	0x00, 0xf0, 0x11, 0x00


	//----- nvinfo : EIATTR_KPARAM_INFO
	.align		4
.L_90:
        /*0078*/ 	.byte	0x04, 0x17
        /*007a*/ 	.short	(.L_92 - .L_91)
.L_91:
        /*007c*/ 	.word	0x00000000
        /*0080*/ 	.short	0x0000
        /*0082*/ 	.short	0x0000
        /*0084*/ 	.byte	0x00, 0xf0, 0x11, 0x00


	//----- nvinfo : EIATTR_SPARSE_MMA_MASK
	.align		4
.L_92:
        /*0088*/ 	.byte	0x03, 0x50
        /*008a*/ 	.short	0x0000


	//----- nvinfo : EIATTR_MAXREG_COUNT
	.align		4
        /*008c*/ 	.byte	0x03, 0x1b
        /*008e*/ 	.short	0x00ff


	//----- nvinfo : EIATTR_MERCURY_ISA_VERSION
	.align		4
        /*0090*/ 	.byte	0x03, 0x5f
        /*0092*/ 	.short	0x0101


	//----- nvinfo : EIATTR_VRC_CTA_INIT_COUNT
	.align		4
        /*0094*/ 	.byte	0x02, 0x4a
	.zero		1
	.zero		1


	//----- nvinfo : EIATTR_EXIT_INSTR_OFFSETS
	.align		4
        /*0098*/ 	.byte	0x04, 0x1c
        /*009a*/ 	.short	(.L_94 - .L_93)


	//   ....[0]....
.L_93:
        /*009c*/ 	.word	0x00000070


	//   ....[1]....
        /*00a0*/ 	.word	0x000005d0


	//----- nvinfo : EIATTR_CBANK_PARAM_SIZE
	.align		4
.L_94:
        /*00a4*/ 	.byte	0x03, 0x19
        /*00a6*/ 	.short	0x0038


	//----- nvinfo : EIATTR_PARAM_CBANK
	.align		4
        /*00a8*/ 	.byte	0x04, 0x0a
        /*00aa*/ 	.short	(.L_96 - .L_95)
	.align		4
.L_95:
        /*00ac*/ 	.word	index@(.nv.constant0._Z10RK_stage_2ifPfS_S_S_S_S_)
        /*00b0*/ 	.short	0x0380
        /*00b2*/ 	.short	0x0038


	//----- nvinfo : EIATTR_SW_WAR
	.align		4
.L_96:
        /*00b4*/ 	.byte	0x04, 0x36
        /*00b6*/ 	.short	(.L_98 - .L_97)
.L_97:
        /*00b8*/ 	.word	0x00000008
.L_98:


//--------------------- .nv.info._Z10RK_stage_1ifPfS_S_S_S_S_ --------------------------
	.section	.nv.info._Z10RK_stage_1ifPfS_S_S_S_S_,"",@"SHT_CUDA_INFO"
	.sectionflags	@""
	.align	4


	//----- nvinfo : EIATTR_CUDA_API_VERSION
	.align		4
        /*0000*/ 	.byte	0x04, 0x37
        /*0002*/ 	.short	(.L_100 - .L_99)
.L_99:
        /*0004*/ 	.word	0x00000082


	//----- nvinfo : EIATTR_KPARAM_INFO
	.align		4
.L_100:
        /*0008*/ 	.byte	0x04, 0x17
        /*000a*/ 	.short	(.L_102 - .L_101)
.L_101:
        /*000c*/ 	.word	0x00000000
        /*0010*/ 	.short	0x0007
        /*0012*/ 	.short	0x0030
        /*0014*/ 	.byte	0x00, 0xf5, 0x21, 0x00


	//----- nvinfo : EIATTR_KPARAM_INFO
	.align		4
.L_102:
        /*0018*/ 	.byte	0x04, 0x17
        /*001a*/ 	.short	(.L_104 - .L_103)
.L_103:
        /*001c*/ 	.word	0x00000000
        /*0020*/ 	.short	0x0006
        /*0022*/ 	.short	0x0028
        /*0024*/ 	.byte	0x00, 0xf5, 0x21, 0x00


	//----- nvinfo : EIATTR_KPARAM_INFO
	.align		4
.L_104:
        /*0028*/ 	.byte	0x04, 0x17
        /*002a*/ 	.short	(.L_106 - .L_105)
.L_105:
        /*002c*/ 	.word	0x00000000
        /*0030*/ 	.short	0x0005
        /*0032*/ 	.short	0x0020
        /*0034*/ 	.byte	0x00, 0xf5, 0x21, 0x00


	//----- nvinfo : EIATTR_KPARAM_INFO
	.align		4
.L_106:
        /*0038*/ 	.byte	0x04, 0x17
        /*003a*/ 	.short	(.L_108 - .L_107)
.L_107:
        /*003c*/ 	.word	0x00000000
        /*0040*/ 	.short	0x0004
        /*0042*/ 	.short	0x0018
        /*0044*/ 	.byte	0x00, 0xf5, 0x21, 0x00


	//----- nvinfo : EIATTR_KPARAM_INFO
	.align		4
.L_108:
        /*0048*/ 	.byte	0x04, 0x17
        /*004a*/ 	.short	(.L_110 - .L_109)
.L_109:
        /*004c*/ 	.word	0x00000000
        /*0050*/ 	.short	0x0003
        /*0052*/ 	.short	0x0010
        /*0054*/ 	.byte	0x00, 0xf5, 0x21, 0x00


	//----- nvinfo : EIATTR_KPARAM_INFO
	.align		4
.L_110:
        /*0058*/ 	.byte	0x04, 0x17
        /*005a*/ 	.short	(.L_112 - .L_111)
.L_111:
        /*005c*/ 	.word	0x00000000
        /*0060*/ 	.short	0x0002
        /*0062*/ 	.short	0x0008
        /*0064*/ 	.byte	0x00, 0xf5, 0x21, 0x00


	//----- nvinfo : EIATTR_KPARAM_INFO
	.align		4
.L_112:
        /*0068*/ 	.byte	0x04, 0x17
        /*006a*/ 	.short	(.L_114 - .L_113)
.L_113:
        /*006c*/ 	.word	0x00000000
        /*0070*/ 	.short	0x0001
        /*0072*/ 	.short	0x0004
        /*0074*/ 	.byte	0x00, 0xf0, 0x11, 0x00


	//----- nvinfo : EIATTR_KPARAM_INFO
	.align		4
.L_114:
        /*0078*/ 	.byte	0x04, 0x17
        /*007a*/ 	.short	(.L_116 - .L_115)
.L_115:
        /*007c*/ 	.word	0x00000000
        /*0080*/ 	.short	0x0000
        /*0082*/ 	.short	0x0000
        /*0084*/ 	.byte	0x00, 0xf0, 0x11, 0x00


	//----- nvinfo : EIATTR_SPARSE_MMA_MASK
	.align		4
.L_116:
        /*0088*/ 	.byte	0x03, 0x50
        /*008a*/ 	.short	0x0000


	//----- nvinfo : EIATTR_MAXREG_COUNT
	.align		4
        /*008c*/ 	.byte	0x03, 0x1b
        /*008e*/ 	.short	0x00ff


	//----- nvinfo : EIATTR_MERCURY_ISA_VERSION
	.align		4
        /*0090*/ 	.byte	0x03, 0x5f
        /*0092*/ 	.short	0x0101


	//----- nvinfo : EIATTR_VRC_CTA_INIT_COUNT
	.align		4
        /*0094*/ 	.byte	0x02, 0x4a
	.zero		1
	.zero		1


	//----- nvinfo : EIATTR_EXIT_INSTR_OFFSETS
	.align		4
        /*0098*/ 	.byte	0x04, 0x1c
        /*009a*/ 	.short	(.L_118 - .L_117)


	//   ....[0]....
.L_117:
        /*009c*/ 	.word	0x00000070


	//   ....[1]....
        /*00a0*/ 	.word	0x000004b0


	//----- nvinfo : EIATTR_CBANK_PARAM_SIZE
	.align		4
.L_118:
        /*00a4*/ 	.byte	0x03, 0x19
        /*00a6*/ 	.short	0x0038


	//----- nvinfo : EIATTR_PARAM_CBANK
	.align		4
        /*00a8*/ 	.byte	0x04, 0x0a
        /*00aa*/ 	.short	(.L_120 - .L_119)
	.align		4
.L_119:
        /*00ac*/ 	.word	index@(.nv.constant0._Z10RK_stage_1ifPfS_S_S_S_S_)
        /*00b0*/ 	.short	0x0380
        /*00b2*/ 	.short	0x0038


	//----- nvinfo : EIATTR_SW_WAR
	.align		4
.L_120:
        /*00b4*/ 	.byte	0x04, 0x36
        /*00b6*/ 	.short	(.L_122 - .L_121)
.L_121:
        /*00b8*/ 	.word	0x00000008
.L_122:


//--------------------- .nv.info._Z14calc_exclvol_fiPfS_ --------------------------
	.section	.nv.info._Z14calc_exclvol_fiPfS_,"",@"SHT_CUDA_INFO"
	.sectionflags	@""
	.align	4


	//----- nvinfo : EIATTR_CUDA_API_VERSION
	.align		4
        /*0000*/ 	.byte	0x04, 0x37
        /*0002*/ 	.short	(.L_124 - .L_123)
.L_123:
        /*0004*/ 	.word	0x00000082


	//----- nvinfo : EIATTR_KPARAM_INFO
	.align		4
.L_124:
        /*0008*/ 	.byte	0x04, 0x17
        /*000a*/ 	.short	(.L_126 - .L_125)
.L_125:
        /*000c*/ 	.word	0x00000000
        /*0010*/ 	.short	0x0002
        /*0012*/ 	.short	0x0010
        /*0014*/ 	.byte	0x00, 0xf5, 0x21, 0x00


	//----- nvinfo : EIATTR_KPARAM_INFO
	.align		4
.L_126:
        /*0018*/ 	.byte	0x04, 0x17
        /*001a*/ 	.short	(.L_128 - .L_127)
.L_127:
        /*001c*/ 	.word	0x00000000
        /*0020*/ 	.short	0x0001
        /*0022*/ 	.short	0x0008
        /*0024*/ 	.byte	0x00, 0xf5, 0x21, 0x00


	//----- nvinfo : EIATTR_KPARAM_INFO
	.align		4
.L_128:
        /*0028*/ 	.byte	0x04, 0x17
        /*002a*/ 	.short	(.L_130 - .L_129)
.L_129:
        /*002c*/ 	.word	0x00000000
        /*0030*/ 	.short	0x0000
        /*0032*/ 	.short	0x0000
        /*0034*/ 	.byte	0x00, 0xf0, 0x11, 0x00


	//----- nvinfo : EIATTR_SPARSE_MMA_MASK
	.align		4
.L_130:
        /*0038*/ 	.byte	0x03, 0x50
        /*003a*/ 	.short	0x0000


	//----- nvinfo : EIATTR_MAXREG_COUNT
	.align		4
        /*003c*/ 	.byte	0x03, 0x1b
        /*003e*/ 	.short	0x00ff


	//----- nvinfo : EIATTR_MERCURY_ISA_VERSION
	.align		4
        /*0040*/ 	.byte	0x03, 0x5f
        /*0042*/ 	.short	0x0101


	//----- nvinfo : EIATTR_VRC_CTA_INIT_COUNT
	.align		4
        /*0044*/ 	.byte	0x02, 0x4a
	.zero		1
	.zero		1


	//----- nvinfo : EIATTR_EXIT_INSTR_OFFSETS
	.align		4
        /*0048*/ 	.byte	0x04, 0x1c
        /*004a*/ 	.short	(.L_132 - .L_131)


	//   ....[0]....
.L_131:
        /*004c*/ 	.word	0x00000070


	//   ....[1]....
        /*0050*/ 	.word	0x00000cd0


	//   ....[2]....
        /*0054*/ 	.word	0x000018b0


	//----- nvinfo : EIATTR_CRS_STACK_SIZE
	.align		4
.L_132:
        /*0058*/ 	.byte	0x04, 0x1e
        /*005a*/ 	.short	(.L_134 - .L_133)
.L_133:
        /*005c*/ 	.word	0x00000000


	//----- nvinfo : EIATTR_CBANK_PARAM_SIZE
	.align		4
.L_134:
        /*0060*/ 	.byte	0x03, 0x19
        /*0062*/ 	.short	0x0018


	//----- nvinfo : EIATTR_PARAM_CBANK
	.align		4
        /*0064*/ 	.byte	0x04, 0x0a
        /*0066*/ 	.short	(.L_136 - .L_135)
	.align		4
.L_135:
        /*0068*/ 	.word	index@(.nv.constant0._Z14calc_exclvol_fiPfS_)
        /*006c*/ 	.short	0x0380
        /*006e*/ 	.short	0x0018


	//----- nvinfo : EIATTR_SW_WAR
	.align		4
.L_136:
        /*0070*/ 	.byte	0x04, 0x36
        /*0072*/ 	.short	(.L_138 - .L_137)
.L_137:
        /*0074*/ 	.word	0x00000008
.L_138:


//--------------------- .nv.info._Z13calc_intern_fiPfS_S_S_ --------------------------
	.section	.nv.info._Z13calc_intern_fiPfS_S_S_,"",@"SHT_CUDA_INFO"
	.sectionflags	@""
	.align	4


	//----- nvinfo : EIATTR_CUDA_API_VERSION
	.align		4
        /*0000*/ 	.byte	0x04, 0x37
        /*0002*/ 	.short	(.L_140 - .L_139)
.L_139:
        /*0004*/ 	.word	0x00000082


	//----- nvinfo : EIATTR_KPARAM_INFO
	.align		4
.L_140:
        /*0008*/ 	.byte	0x04, 0x17
        /*000a*/ 	.short	(.L_142 - .L_141)
.L_141:
        /*000c*/ 	.word	0x00000000
        /*0010*/ 	.short	0x0004
        /*0012*/ 	.short	0x0020
        /*0014*/ 	.byte	0x00, 0xf5, 0x21, 0x00


	//----- nvinfo : EIATTR_KPARAM_INFO
	.align		4
.L_142:
        /*0018*/ 	.byte	0x04, 0x17
        /*001a*/ 	.short	(.L_144 - .L_143)
.L_143:
        /*001c*/ 	.word	0x00000000
        /*0020*/ 	.short	0x0003
        /*0022*/ 	.short	0x0018
        /*0024*/ 	.byte	0x00, 0xf5, 0x21, 0x00


	//----- nvinfo : EIATTR_KPARAM_INFO
	.align		4
.L_144:
        /*0028*/ 	.byte	0x04, 0x17
        /*002a*/ 	.short	(.L_146 - .L_145)
.L_145:
        /*002c*/ 	.word	0x00000000
        /*0030*/ 	.short	0x0002
        /*0032*/ 	.short	0x0010
        /*0034*/ 	.byte	0x00, 0xf5, 0x21, 0x00


	//----- nvinfo : EIATTR_KPARAM_INFO
	.align		4
.L_146:
        /*0038*/ 	.byte	0x04, 0x17
        /*003a*/ 	.short	(.L_148 - .L_147)
.L_147:
        /*003c*/ 	.word	0x00000000
        /*0040*/ 	.short	0x0001
        /*0042*/ 	.short	0x0008
        /*0044*/ 	.byte	0x00, 0xf5, 0x21, 0x00


	//----- nvinfo : EIATTR_KPARAM_INFO
	.align		4
.L_148:
        /*0048*/ 	.byte	0x04, 0x17
        /*004a*/ 	.short	(.L_150 - .L_149)
.L_149:
        /*004c*/ 	.word	0x00000000
        /*0050*/ 	.short	0x0000
        /*0052*/ 	.short	0x0000
        /*0054*/ 	.byte	0x00, 0xf0, 0x11, 0x00


	//----- nvinfo : EIATTR_SPARSE_MMA_MASK
	.align		4
.L_150:
        /*0058*/ 	.byte	0x03, 0x50
        /*005a*/ 	.short	0x0000


	//----- nvinfo : EIATTR_MAXREG_COUNT
	.align		4
        /*005c*/ 	.byte	0x03, 0x1b
        /*005e*/ 	.short	0x00ff


	//----- nvinfo : EIATTR_MERCURY_ISA_VERSION
	.align		4
        /*0060*/ 	.byte	0x03, 0x5f
        /*0062*/ 	.short	0x0101


	//----- nvinfo : EIATTR_VRC_CTA_INIT_COUNT
	.align		4
        /*0064*/ 	.byte	0x02, 0x4a
	.zero		1
	.zero		1


	//----- nvinfo : EIATTR_EXIT_INSTR_OFFSETS
	.align		4
        /*0068*/ 	.byte	0x04, 0x1c
        /*006a*/ 	.short	(.L_152 - .L_151)


	//   ....[0]....
.L_151:
        /*006c*/ 	.word	0x00000070


	//   ....[1]....
        /*0070*/ 	.word	0x000011d0


	//----- nvinfo : EIATTR_CBANK_PARAM_SIZE
	.align		4
.L_152:
        /*0074*/ 	.byte	0x03, 0x19
        /*0076*/ 	.short	0x0028


	//----- nvinfo : EIATTR_PARAM_CBANK
	.align		4
        /*0078*/ 	.byte	0x04, 0x0a
        /*007a*/ 	.short	(.L_154 - .L_153)
	.align		4
.L_153:
        /*007c*/ 	.word	index@(.nv.constant0._Z13calc_intern_fiPfS_S_S_)
        /*0080*/ 	.short	0x0380
        /*0082*/ 	.short	0x0028


	//----- nvinfo : EIATTR_SW_WAR
	.align		4
.L_154:
        /*0084*/ 	.byte	0x04, 0x36
        /*0086*/ 	.short	(.L_156 - .L_155)
.L_155:
        /*0088*/ 	.word	0x00000008
.L_156:


//--------------------- .nv.info._Z12calc_cosinesiPfS_S_ --------------------------
	.section	.nv.info._Z12calc_cosinesiPfS_S_,"",@"SHT_CUDA_INFO"
	.sectionflags	@""
	.align	4


	//----- nvinfo : EIATTR_CUDA_API_VERSION
	.align		4
        /*0000*/ 	.byte	0x04, 0x37
        /*0002*/ 	.short	(.L_158 - .L_157)
.L_157:
        /*0004*/ 	.word	0x00000082


	//----- nvinfo : EIATTR_KPARAM_INFO
	.align		4
.L_158:
        /*0008*/ 	.byte	0x04, 0x17
        /*000a*/ 	.short	(.L_160 - .L_159)
.L_159:
        /*000c*/ 	.word	0x00000000
        /*0010*/ 	.short	0x0003
        /*0012*/ 	.short	0x0018
        /*0014*/ 	.byte	0x00, 0xf5, 0x21, 0x00


	//----- nvinfo : EIATTR_KPARAM_INFO
	.align		4
.L_160:
        /*0018*/ 	.byte	0x04, 0x17
        /*001a*/ 	.short	(.L_162 - .L_161)
.L_161:
        /*001c*/ 	.word	0x00000000
        /*0020*/ 	.short	0x0002
        /*0022*/ 	.short	0x0010
        /*0024*/ 	.byte	0x00, 0xf5, 0x21, 0x00


	//----- nvinfo : EIATTR_KPARAM_INFO
	.align		4
.L_162:
        /*0028*/ 	.byte	0x04, 0x17
        /*002a*/ 	.short	(.L_164 - .L_163)
.L_163:
        /*002c*/ 	.word	0x00000000
        /*0030*/ 	.short	0x0001
        /*0032*/ 	.short	0x0008
        /*0034*/ 	.byte	0x00, 0xf5, 0x21, 0x00


	//----- nvinfo : EIATTR_KPARAM_INFO
	.align		4
.L_164:
        /*0038*/ 	.byte	0x04, 0x17
        /*003a*/ 	.short	(.L_166 - .L_165)
.L_165:
        /*003c*/ 	.word	0x00000000
        /*0040*/ 	.short	0x0000
        /*0042*/ 	.short	0x0000
        /*0044*/ 	.byte	0x00, 0xf0, 0x11, 0x00


	//----- nvinfo : EIATTR_SPARSE_MMA_MASK
	.align		4
.L_166:
        /*0048*/ 	.byte	0x03, 0x50
        /*004a*/ 	.short	0x0000


	//----- nvinfo : EIATTR_MAXREG_COUNT
	.align		4
        /*004c*/ 	.byte	0x03, 0x1b
        /*004e*/ 	.short	0x00ff


	//----- nvinfo : EIATTR_MERCURY_ISA_VERSION
	.align		4
        /*0050*/ 	.byte	0x03, 0x5f
        /*0052*/ 	.short	0x0101


	//----- nvinfo : EIATTR_VRC_CTA_INIT_COUNT
	.align		4
        /*0054*/ 	.byte	0x02, 0x4a
	.zero		1
	.zero		1


	//----- nvinfo : EIATTR_EXIT_INSTR_OFFSETS
	.align		4
        /*0058*/ 	.byte	0x04, 0x1c
        /*005a*/ 	.short	(.L_168 - .L_167)


	//   ....[0]....
.L_167:
        /*005c*/ 	.word	0x00000080


	//   ....[1]....
        /*0060*/ 	.word	0x00000230


	//----- nvinfo : EIATTR_CBANK_PARAM_SIZE
	.align		4
.L_168:
        /*0064*/ 	.byte	0x03, 0x19
        /*0066*/ 	.short	0x0020


	//----- nvinfo : EIATTR_PARAM_CBANK
	.align		4
        /*0068*/ 	.byte	0x04, 0x0a
        /*006a*/ 	.short	(.L_170 - .L_169)
	.align		4
.L_169:
        /*006c*/ 	.word	index@(.nv.constant0._Z12calc_cosinesiPfS_S_)
        /*0070*/ 	.short	0x0380
        /*0072*/ 	.short	0x0020


	//----- nvinfo : EIATTR_SW_WAR
	.align		4
.L_170:
        /*0074*/ 	.byte	0x04, 0x36
        /*0076*/ 	.short	(.L_172 - .L_171)
.L_171:
        /*0078*/ 	.word	0x00000008
.L_172:


//--------------------- .nv.info._Z10calc_bondsiPfS_S_ --------------------------
	.section	.nv.info._Z10calc_bondsiPfS_S_,"",@"SHT_CUDA_INFO"
	.sectionflags	@""
	.align	4


	//----- nvinfo : EIATTR_CUDA_API_VERSION
	.align		4
        /*0000*/ 	.byte	0x04, 0x37
        /*0002*/ 	.short	(.L_174 - .L_173)
.L_173:
        /*0004*/ 	.word	0x00000082


	//----- nvinfo : EIATTR_KPARAM_INFO
	.align		4
.L_174:
        /*0008*/ 	.byte	0x04, 0x17
        /*000a*/ 	.short	(.L_176 - .L_175)
.L_175:
        /*000c*/ 	.word	0x00000000
        /*0010*/ 	.short	0x0003
        /*0012*/ 	.short	0x0018
        /*0014*/ 	.byte	0x00, 0xf5, 0x21, 0x00


	//----- nvinfo : EIATTR_KPARAM_INFO
	.align		4
.L_176:
        /*0018*/ 	.byte	0x04, 0x17
        /*001a*/ 	.short	(.L_178 - .L_177)
.L_177:
        /*001c*/ 	.word	0x00000000
        /*0020*/ 	.short	0x0002
        /*0022*/ 	.short	0x0010
        /*0024*/ 	.byte	0x00, 0xf5, 0x21, 0x00


	//----- nvinfo : EIATTR_KPARAM_INFO
	.align		4
.L_178:
        /*0028*/ 	.byte	0x04, 0x17
        /*002a*/ 	.short	(.L_180 - .L_179)
.L_179:
        /*002c*/ 	.word	0x00000000
        /*0030*/ 	.short	0x0001
        /*0032*/ 	.short	0x0008
        /*0034*/ 	.byte	0x00, 0xf5, 0x21, 0x00


	//----- nvinfo : EIATTR_KPARAM_INFO
	.align		4
.L_180:
        /*0038*/ 	.byte	0x04, 0x17
        /*003a*/ 	.short	(.L_182 - .L_181)
.L_181:
        /*003c*/ 	.word	0x00000000
        /*0040*/ 	.short	0x0000
        /*0042*/ 	.short	0x0000
        /*0044*/ 	.byte	0x00, 0xf0, 0x11, 0x00


	//----- nvinfo : EIATTR_SPARSE_MMA_MASK
	.align		4
.L_182:
        /*0048*/ 	.byte	0x03, 0x50
        /*004a*/ 	.short	0x0000


	//----- nvinfo : EIATTR_MAXREG_COUNT
	.align		4
        /*004c*/ 	.byte	0x03, 0x1b
        /*004e*/ 	.short	0x00ff


	//----- nvinfo : EIATTR_MERCURY_ISA_VERSION
	.align		4
        /*0050*/ 	.byte	0x03, 0x5f
        /*0052*/ 	.short	0x0101


	//----- nvinfo : EIATTR_VRC_CTA_INIT_COUNT
	.align		4
        /*0054*/ 	.byte	0x02, 0x4a
	.zero		1
	.zero		1


	//----- nvinfo : EIATTR_EXIT_INSTR_OFFSETS
	.align		4
        /*0058*/ 	.byte	0x04, 0x1c
        /*005a*/ 	.short	(.L_184 - .L_183)


	//   ....[0]....
.L_183:
        /*005c*/ 	.word	0x00000080


	//   ....[1]....
        /*0060*/ 	.word	0x00000420


	//----- nvinfo : EIATTR_CRS_STACK_SIZE
	.align		4
.L_184:
        /*0064*/ 	.byte	0x04, 0x1e
        /*0066*/ 	.short	(.L_186 - .L_185)
.L_185:
        /*0068*/ 	.word	0x00000000


	//----- nvinfo : EIATTR_CBANK_PARAM_SIZE
	.align		4
.L_186:
        /*006c*/ 	.byte	0x03, 0x19
        /*006e*/ 	.short	0x0020


	//----- nvinfo : EIATTR_PARAM_CBANK
	.align		4
        /*0070*/ 	.byte	0x04, 0x0a
        /*0072*/ 	.short	(.L_188 - .L_187)
	.align		4
.L_187:
        /*0074*/ 	.word	index@(.nv.constant0._Z10calc_bondsiPfS_S_)
        /*0078*/ 	.short	0x0380
        /*007a*/ 	.short	0x0020


	//----- nvinfo : EIATTR_SW_WAR
	.align		4
.L_188:
        /*007c*/ 	.byte	0x04, 0x36
        /*007e*/ 	.short	(.L_190 - .L_189)
.L_189:
        /*0080*/ 	.word	0x00000008
.L_190:


//--------------------- .nv.info._Z13calc_extern_fifPfS_S_ --------------------------
	.section	.nv.info._Z13calc_extern_fifPfS_S_,"",@"SHT_CUDA_INFO"
	.sectionflags	@""
	.align	4


	//----- nvinfo : EIATTR_CUDA_API_VERSION
	.align		4
        /*0000*/ 	.byte	0x04, 0x37
        /*0002*/ 	.short	(.L_192 - .L_191)
.L_191:
        /*0004*/ 	.word	0x00000082


	//----- nvinfo : EIATTR_KPARAM_INFO
	.align		4
.L_192:
        /*0008*/ 	.byte	0x04, 0x17
        /*000a*/ 	.short	(.L_194 - .L_193)
.L_193:
        /*000c*/ 	.word	0x00000000
        /*0010*/ 	.short	0x0004
        /*0012*/ 	.short	0x0018
        /*0014*/ 	.byte	0x00, 0xf5, 0x21, 0x00


	//----- nvinfo : EIATTR_KPARAM_INFO
	.align		4
.L_194:
        /*0018*/ 	.byte	0x04, 0x17
        /*001a*/ 	.short	(.L_196 - .L_195)
.L_195:
        /*001c*/ 	.word	0x00000000
        /*0020*/ 	.short	0x0003
        /*0022*/ 	.short	0x0010
        /*0024*/ 	.byte	0x00, 0xf5, 0x21, 0x00


	//----- nvinfo : EIATTR_KPARAM_INFO
	.align		4
.L_196:
        /*0028*/ 	.byte	0x04, 0x17
        /*002a*/ 	.short	(.L_198 - .L_197)
.L_197:
        /*002c*/ 	.word	0x00000000
        /*0030*/ 	.short	0x0002
        /*0032*/ 	.short	0x0008
        /*0034*/ 	.byte	0x00, 0xf5, 0x21, 0x00


	//----- nvinfo : EIATTR_KPARAM_INFO
	.align		4
.L_198:
        /*0038*/ 	.byte	0x04, 0x17
        /*003a*/ 	.short	(.L_200 - .L_199)
.L_199:
        /*003c*/ 	.word	0x00000000
        /*0040*/ 	.short	0x0001
        /*0042*/ 	.short	0x0004
        /*0044*/ 	.byte	0x00, 0xf0, 0x11, 0x00


	//----- nvinfo : EIATTR_KPARAM_INFO
	.align		4
.L_200:
        /*0048*/ 	.byte	0x04, 0x17
        /*004a*/ 	.short	(.L_202 - .L_201)
.L_201:
        /*004c*/ 	.word	0x00000000
        /*0050*/ 	.short	0x0000
        /*0052*/ 	.short	0x0000
        /*0054*/ 	.byte	0x00, 0xf0, 0x11, 0x00


	//----- nvinfo : EIATTR_SPARSE_MMA_MASK
	.align		4
.L_202:
        /*0058*/ 	.byte	0x03, 0x50
        /*005a*/ 	.short	0x0000


	//----- nvinfo : EIATTR_MAXREG_COUNT
	.align		4
        /*005c*/ 	.byte	0x03, 0x1b
        /*005e*/ 	.short	0x00ff


	//----- nvinfo : EIATTR_MERCURY_ISA_VERSION
	.align		4
        /*0060*/ 	.byte	0x03, 0x5f
        /*0062*/ 	.short	0x0101


	//----- nvinfo : EIATTR_VRC_CTA_INIT_COUNT
	.align		4
        /*0064*/ 	.byte	0x02, 0x4a
	.zero		1
	.zero		1


	//----- nvinfo : EIATTR_EXIT_INSTR_OFFSETS
	.align		4
        /*0068*/ 	.byte	0x04, 0x1c
        /*006a*/ 	.short	(.L_204 - .L_203)


	//   ....[0]....
.L_203:
        /*006c*/ 	.word	0x00000070


	//   ....[1]....
        /*0070*/ 	.word	0x00000200


	//----- nvinfo : EIATTR_CBANK_PARAM_SIZE
	.align		4
.L_204:
        /*0074*/ 	.byte	0x03, 0x19
        /*0076*/ 	.short	0x0020


	//----- nvinfo : EIATTR_PARAM_CBANK
	.align		4
        /*0078*/ 	.byte	0x04, 0x0a
        /*007a*/ 	.short	(.L_206 - .L_205)
	.align		4
.L_205:
        /*007c*/ 	.word	index@(.nv.constant0._Z13calc_extern_fifPfS_S_)
        /*0080*/ 	.short	0x0380
        /*0082*/ 	.short	0x0020


	//----- nvinfo : EIATTR_SW_WAR
	.align		4
.L_206:
        /*0084*/ 	.byte	0x04, 0x36
        /*0086*/ 	.short	(.L_208 - .L_207)
.L_207:
        /*0088*/ 	.word	0x00000008
.L_208:


//--------------------- .nv.info._Z9call_PRNGfPfP24curandStatePhilox4_32_10 --------------------------
	.section	.nv.info._Z9call_PRNGfPfP24curandStatePhilox4_32_10,"",@"SHT_CUDA_INFO"
	.sectionflags	@""
	.align	4


	//----- nvinfo : EIATTR_CUDA_API_VERSION
	.align		4
        /*0000*/ 	.byte	0x04, 0x37
        /*0002*/ 	.short	(.L_210 - .L_209)
.L_209:
        /*0004*/ 	.word	0x00000082


	//----- nvinfo : EIATTR_KPARAM_INFO
	.align		4
.L_210:
        /*0008*/ 	.byte	0x04, 0x17
        /*000a*/ 	.short	(.L_212 - .L_211)
.L_211:
        /*000c*/ 	.word	0x00000000
        /*0010*/ 	.short	0x0002
        /*0012*/ 	.short	0x0010
        /*0014*/ 	.byte	0x00, 0xf5, 0x21, 0x00


	//----- nvinfo : EIATTR_KPARAM_INFO
	.align		4
.L_212:
        /*0018*/ 	.byte	0x04, 0x17
        /*001a*/ 	.short	(.L_214 - .L_213)
.L_213:
        /*001c*/ 	.word	0x00000000
        /*0020*/ 	.short	0x0001
        /*0022*/ 	.short	0x0008
        /*0024*/ 	.byte	0x00, 0xf5, 0x21, 0x00


	//----- nvinfo : EIATTR_KPARAM_INFO
	.align		4
.L_214:
        /*0028*/ 	.byte	0x04, 0x17
        /*002a*/ 	.short	(.L_216 - .L_215)
.L_215:
        /*002c*/ 	.word	0x00000000
        /*0030*/ 	.short	0x0000
        /*0032*/ 	.short	0x0000
        /*0034*/ 	.byte	0x00, 0xf0, 0x11, 0x00


	//----- nvinfo : EIATTR_SPARSE_MMA_MASK
	.align		4
.L_216:
        /*0038*/ 	.byte	0x03, 0x50
        /*003a*/ 	.short	0x0000


	//----- nvinfo : EIATTR_MAXREG_COUNT
	.align		4
        /*003c*/ 	.byte	0x03, 0x1b
        /*003e*/ 	.short	0x00ff


	//----- nvinfo : EIATTR_MERCURY_ISA_VERSION
	.align		4
        /*0040*/ 	.byte	0x03, 0x5f
        /*0042*/ 	.short	0x0101


	//----- nvinfo : EIATTR_VRC_CTA_INIT_COUNT
	.align		4
        /*0044*/ 	.byte	0x02, 0x4a
	.zero		1
	.zero		1


	//----- nvinfo : EIATTR_EXIT_INSTR_OFFSETS
	.align		4
        /*0048*/ 	.byte	0x04, 0x1c
        /*004a*/ 	.short	(.L_218 - .L_217)


	//   ....[0]....
.L_217:
        /*004c*/ 	.word	0x00001340


	//----- nvinfo : EIATTR_INDIRECT_BRANCH_TARGETS
	.align		4
.L_218:
        /*0050*/ 	.byte	0x04, 0x34
        /*0052*/ 	.short	(.L_220 - .L_219)


	//   ....[0]....
.L_219:
        /*0054*/ 	.word	.L_x_87@srel
        /*0058*/ 	.short	0x0
        /*005a*/ 	.short	0x0
        /*005c*/ 	.word	0x3
        /*0060*/ 	.word	.L_x_88@srel
        /*0064*/ 	.word	.L_x_89@srel
        /*0068*/ 	.word	.L_x_90@srel


	//   ....[1]....
        /*006c*/ 	.word	.L_x_91@srel
        /*0070*/ 	.short	0x0
        /*0072*/ 	.short	0x0
        /*0074*/ 	.word	0x3
        /*0078*/ 	.word	.L_x_92@srel
        /*007c*/ 	.word	.L_x_93@srel
        /*0080*/ 	.word	.L_x_94@srel


	//----- nvinfo : EIATTR_CRS_STACK_SIZE
	.align		4
.L_220:
        /*0084*/ 	.byte	0x04, 0x1e
        /*0086*/ 	.short	(.L_222 - .L_221)
.L_221:
        /*0088*/ 	.word	0x00000000


	//----- nvinfo : EIATTR_CBANK_PARAM_SIZE
	.align		4
.L_222:
        /*008c*/ 	.byte	0x03, 0x19
        /*008e*/ 	.short	0x0018


	//----- nvinfo : EIATTR_PARAM_CBANK
	.align		4
        /*0090*/ 	.byte	0x04, 0x0a
        /*0092*/ 	.short	(.L_224 - .L_223)
	.align		4
.L_223:
        /*0094*/ 	.word	index@(.nv.constant0._Z9call_PRNGfPfP24curandStatePhilox4_32_10)
        /*0098*/ 	.short	0x0380
        /*009a*/ 	.short	0x0018


	//----- nvinfo : EIATTR_SW_WAR
	.align		4
.L_224:
        /*009c*/ 	.byte	0x04, 0x36
        /*009e*/ 	.short	(.L_226 - .L_225)
.L_225:
        /*00a0*/ 	.word	0x00000008
.L_226:


//--------------------- .nv.info._Z10setup_PRNGiP24curandStatePhilox4_32_10 --------------------------
	.section	.nv.info._Z10setup_PRNGiP24curandStatePhilox4_32_10,"",@"SHT_CUDA_INFO"
	.sectionflags	@""
	.align	4


	//----- nvinfo : EIATTR_CUDA_API_VERSION
	.align		4
        /*0000*/ 	.byte	0x04, 0x37
        /*0002*/ 	.short	(.L_228 - .L_227)
.L_227:
        /*0004*/ 	.word	0x00000082


	//----- nvinfo : EIATTR_KPARAM_INFO
	.align		4
.L_228:
        /*0008*/ 	.byte	0x04, 0x17
        /*000a*/ 	.short	(.L_230 - .L_229)
.L_229:
        /*000c*/ 	.word	0x00000000
        /*0010*/ 	.short	0x0001
        /*0012*/ 	.short	0x0008
        /*0014*/ 	.byte	0x00, 0xf5, 0x21, 0x00


	//----- nvinfo : EIATTR_KPARAM_INFO
	.align		4
.L_230:
        /*0018*/ 	.byte	0x04, 0x17
        /*001a*/ 	.short	(.L_232 - .L_231)
.L_231:
        /*001c*/ 	.word	0x00000000
        /*0020*/ 	.short	0x0000
        /*0022*/ 	.short	0x0000
        /*0024*/ 	.byte	0x00, 0xf0, 0x11, 0x00


	//----- nvinfo : EIATTR_SPARSE_MMA_MASK
	.align		4
.L_232:
        /*0028*/ 	.byte	0x03, 0x50
        /*002a*/ 	.short	0x0000


	//----- nvinfo : EIATTR_MAXREG_COUNT
	.align		4
        /*002c*/ 	.byte	0x03, 0x1b
        /*002e*/ 	.short	0x00ff


	//----- nvinfo : EIATTR_MERCURY_ISA_VERSION
	.align		4
        /*0030*/ 	.byte	0x03, 0x5f
        /*0032*/ 	.short	0x0101


	//----- nvinfo : EIATTR_VRC_CTA_INIT_COUNT
	.align		4
        /*0034*/ 	.byte	0x02, 0x4a
	.zero		1
	.zero		1


	//----- nvinfo : EIATTR_EXIT_INSTR_OFFSETS
	.align		4
        /*0038*/ 	.byte	0x04, 0x1c
        /*003a*/ 	.short	(.L_234 - .L_233)


	//   ....[0]....
.L_233:
        /*003c*/ 	.word	0x000004d0


	//----- nvinfo : EIATTR_CBANK_PARAM_SIZE
	.align		4
.L_234:
        /*0040*/ 	.byte	0x03, 0x19
        /*0042*/ 	.short	0x0010


	//----- nvinfo : EIATTR_PARAM_CBANK
	.align		4
        /*0044*/ 	.byte	0x04, 0x0a
        /*0046*/ 	.short	(.L_236 - .L_235)
	.align		4
.L_235:
        /*0048*/ 	.word	index@(.nv.constant0._Z10setup_PRNGiP24curandStatePhilox4_32_10)
        /*004c*/ 	.short	0x0380
        /*004e*/ 	.short	0x0010


	//----- nvinfo : EIATTR_SW_WAR
	.align		4
.L_236:
        /*0050*/ 	.byte	0x04, 0x36
        /*0052*/ 	.short	(.L_238 - .L_237)
.L_237:
        /*0054*/ 	.word	0x00000008
.L_238:


//--------------------- .nv.callgraph             --------------------------
	.section	.nv.callgraph,"",@"SHT_CUDA_CALLGRAPH"
	.align	4
	.sectionentsize	8
	.align		4
        /*0000*/ 	.word	0x00000000
	.align		4
        /*0004*/ 	.word	0xffffffff
	.align		4
        /*0008*/ 	.word	0x00000000
	.align		4
        /*000c*/ 	.word	0xfffffffe
	.align		4
        /*0010*/ 	.word	0x00000000
	.align		4
        /*0014*/ 	.word	0xfffffffd
	.align		4
        /*0018*/ 	.word	0x00000000
	.align		4
        /*001c*/ 	.word	0xfffffffc


//--------------------- .nv.constant4             --------------------------
	.section	.nv.constant4,"a",@progbits
	.align	8
	.align		8
.nv.constant4:
        /*0000*/ 	.dword	precalc_xorwow_matrix
	.align		8
        /*0008*/ 	.dword	precalc_xorwow_offset_matrix
	.align		8
        /*0010*/ 	.dword	mrg32k3aM1
	.align		8
        /*0018*/ 	.dword	mrg32k3aM2
	.align		8
        /*0020*/ 	.dword	mrg32k3aM1SubSeq
	.align		8
        /*0028*/ 	.dword	mrg32k3aM2SubSeq
	.align		8
        /*0030*/ 	.dword	mrg32k3aM1Seq
	.align		8
        /*0038*/ 	.dword	mrg32k3aM2Seq


//--------------------- .nv.constant3             --------------------------
	.section	.nv.constant3,"a",@progbits
	.align	8
.nv.constant3:
	.type		__cr_lgamma_table,@object
	.size		__cr_lgamma_table,(.L_8 - __cr_lgamma_table)
__cr_lgamma_table:
        /*0000*/ 	.byte	0x00, 0x00, 0x00, 0x00, 0x00, 0x00, 0x00, 0x00, 0x00, 0x00, 0x00, 0x00, 0x00, 0x00, 0x00, 0x00
        /*0010*/ 	.byte	0xef, 0x39, 0xfa, 0xfe, 0x42, 0x2e, 0xe6, 0x3f, 0x02, 0x20, 0x2a, 0xfa, 0x0b, 0xab, 0xfc, 0x3f
        /*0020*/ 	.byte	0xf9, 0x2c, 0x92, 0x7c, 0xa7, 0x6c, 0x09, 0x40, 0xc9, 0x79, 0x44, 0x3c, 0x64, 0x26, 0x13, 0x40
        /*0030*/ 	.byte	0xca, 0x01, 0xcf, 0x3a, 0x27, 0x51, 0x1a, 0x40, 0x30, 0xcc, 0x2d, 0xf3, 0xe1, 0x0c, 0x21, 0x40
        /*0040*/ 	.byte	0x0d, 0xb7, 0xfc, 0x82, 0x8e, 0x35, 0x25, 0x40
.L_8:


//--------------------- .nv.constant2._Z9call_PRNGfPfP24curandStatePhilox4_32_10 --------------------------
	.section	.nv.constant2._Z9call_PRNGfPfP24curandStatePhilox4_32_10,"a",@progbits
	.sectionflags	@""
	.align	4
.nv.constant2._Z9call_PRNGfPfP24curandStatePhilox4_32_10:
        /*0000*/ 	.byte	0xf0, 0x01, 0x00, 0x00, 0x10, 0x02, 0x00, 0x00, 0xd0, 0x01, 0x00, 0x00, 0x00, 0x09, 0x00, 0x00
        /*0010*/ 	.byte	0x20, 0x09, 0x00, 0x00, 0xe0, 0x08, 0x00, 0x00


//--------------------- .text._Z10RK_stage_2ifPfS_S_S_S_S_ --------------------------
	.section	.text._Z10RK_stage_2ifPfS_S_S_S_S_,"ax",@progbits
	.align	128
        .global         _Z10RK_stage_2ifPfS_S_S_S_S_
        .type           _Z10RK_stage_2ifPfS_S_S_S_S_,@function
        .size           _Z10RK_stage_2ifPfS_S_S_S_S_,(.L_x_101 - _Z10RK_stage_2ifPfS_S_S_S_S_)
        .other          _Z10RK_stage_2ifPfS_S_S_S_S_,@"STO_CUDA_ENTRY STV_DEFAULT"
_Z10RK_stage_2ifPfS_S_S_S_S_:
.text._Z10RK_stage_2ifPfS_S_S_S_S_:
[----:B------:R-:W-:Y:S01]  /*0000*/  LDC R1, c[0x0][0x37c] ;  /* 0x0000df00ff017b82 */ /* 0x000fe20000000800 */
[----:B------:R-:W0:Y:S07]  /*0010*/  S2R R3, SR_TID.X ;  /* 0x0000000000037919 */ /* 0x000e2e0000002100 */
[----:B------:R-:W0:Y:S01]  /*0020*/  S2UR UR4, SR_CTAID.X ;  /* 0x00000000000479c3 */ /* 0x000e220000002500 */
[----:B------:R-:W1:Y:S07]  /*0030*/  LDCU UR5, c[0x0][0x380] ;  /* 0x00007000ff0577ac */ /* 0x000e6e0008000800 */
[----:B------:R-:W0:Y:S02]  /*0040*/  LDC R12, c[0x0][0x360] ;  /* 0x0000d800ff0c7b82 */ /* 0x000e240000000800 */
[----:B0-----:R-:W-:-:S05]  /*0050*/  IMAD R12, R12, UR4, R3 ;  /* 0x000000040c0c7c24 */ /* 0x001fca000f8e0203 */
[----:B-1----:R-:W-:-:S13]  /*0060*/  ISETP.GE.AND P0, PT, R12, UR5, PT ;  /* 0x000000050c007c0c */ /* 0x002fda000bf06270 */
[----:B------:R-:W-:Y:S05]  /*0070*/  @P0 EXIT ;  /* 0x000000000000094d */ /* 0x000fea0003800000 */
[----:B------:R-:W0:Y:S01]  /*0080*/  LDC.64 R2, c[0x0][0x390] ;  /* 0x0000e400ff027b82 */ /* 0x000e220000000a00 */
[----:B------:R-:W1:Y:S01]  /*0090*/  LDCU.64 UR4, c[0x0][0x358] ;  /* 0x00006b00ff0477ac */ /* 0x000e620008000a00 */
[----:B------:R-:W-:-:S06]  /*00a0*/  LEA R12, R12, R12, 0x1 ;  /* 0x0000000c0c0c7211 */ /* 0x000fcc00078e08ff */
[----:B------:R-:W2:Y:S08]  /*00b0*/  LDC.64 R6, c[0x0][0x398] ;  /* 0x0000e600ff067b82 */ /* 0x000eb00000000a00 */
[----:B------:R-:W3:Y:S01]  /*00c0*/  LDC.64 R4, c[0x0][0x388] ;  /* 0x0000e200ff047b82 */ /* 0x000ee20000000a00 */
[----:B0-----:R-:W-:-:S07]  /*00d0*/  IMAD.WIDE R2, R12, 0x4, R2 ;  /* 0x000000040c027825 */ /* 0x001fce00078e0202 */
[----:B------:R-:W0:Y:S01]  /*00e0*/  LDC.64 R16, c[0x0][0x3a0] ;  /* 0x0000e800ff107b82 */ /* 0x000e220000000a00 */
[----:B-1----:R-:W4:Y:S01]  /*00f0*/  LDG.E R8, desc[UR4][R2.64] ;  /* 0x0000000402087981 */ /* 0x002f22000c1e1900 */
[----:B--2---:R-:W-:-:S06]  /*0100*/  IMAD.WIDE R6, R12, 0x4, R6 ;  /* 0x000000040c067825 */ /* 0x004fcc00078e0206 */
[----:B------:R-:W1:Y:S01]  /*0110*/  LDC.64 R18, c[0x0][0x3a8] ;  /* 0x0000ea00ff127b82 */ /* 0x000e620000000a00 */
[----:B------:R-:W4:Y:S01]  /*0120*/  LDG.E R9, desc[UR4][R6.64] ;  /* 0x0000000406097981 */ /* 0x000f22000c1e1900 */
[----:B---3--:R-:W-:Y:S01]  /*0130*/  IMAD.WIDE R4, R12, 0x4, R4 ;  /* 0x000000040c047825 */ /* 0x008fe200078e0204 */
[----:B------:R-:W-:Y:S01]  /*0140*/  UMOV UR6, 0xd2f1a9fc ;  /* 0xd2f1a9fc00067882 */ /* 0x000fe20000000000 */
[----:B------:R-:W-:-:S04]  /*0150*/  UMOV UR7, 0x3f50624d ;  /* 0x3f50624d00077882 */ /* 0x000fc80000000000 */
[----:B------:R-:W2:Y:S01]  /*0160*/  LDC.64 R20, c[0x0][0x3b0] ;  /* 0x0000ec00ff147b82 */ /* 0x000ea20000000a00 */
[----:B------:R-:W3:Y:S01]  /*0170*/  LDG.E R0, desc[UR4][R4.64] ;  /* 0x0000000404007981 */ /* 0x000ee2000c1e1900 */
[----:B----4-:R-:W-:-:S04]  /*0180*/  FADD R13, R8, R9 ;  /* 0x00000009080d7221 */ /* 0x010fc80000000000 */
[----:B------:R-:W4:Y:S08]  /*0190*/  F2F.F64.F32 R10, R13 ;  /* 0x0000000d000a7310 */ /* 0x000f300000201800 */
[----:B---3--:R-:W3:Y:S01]  /*01a0*/  F2F.F64.F32 R8, R0 ;  /* 0x0000000000087310 */ /* 0x008ee20000201800 */
[----:B----4-:R-:W-:-:S08]  /*01b0*/  DMUL R10, R10, 0.5 ;  /* 0x3fe000000a0a7828 */ /* 0x010fd00000000000 */
[----:B---3--:R-:W-:-:S06]  /*01c0*/  DFMA R14, R10, UR6, R8 ;  /* 0x000000060a0e7c2b */ /* 0x008fcc0008000008 */
[----:B------:R-:W3:Y:S01]  /*01d0*/  F2F.F32.F64 R23, R14 ;  /* 0x0000000e00177310 */ /* 0x000ee20000301000 */
[----:B0-----:R-:W-:-:S04]  /*01e0*/  IMAD.WIDE R10, R12, 0x4, R16 ;  /* 0x000000040c0a7825 */ /* 0x001fc800078e0210 */
[C---:B-1----:R-:W-:Y:S01]  /*01f0*/  IMAD.WIDE R8, R12.reuse, 0x4, R18 ;  /* 0x000000040c087825 */ /* 0x042fe200078e0212 */
[----:B---3--:R-:W-:Y:S04]  /*0200*/  STG.E desc[UR4][R4.64], R23 ;  /* 0x0000001704007986 */ /* 0x008fe8000c101904 */
[----:B------:R-:W3:Y:S04]  /*0210*/  LDG.E R16, desc[UR4][R10.64] ;  /* 0x000000040a107981 */ /* 0x000ee8000c1e1900 */
[----:B------:R-:W3:Y:S01]  /*0220*/  LDG.E R17, desc[UR4][R8.64] ;  /* 0x0000000408117981 */ /* 0x000ee2000c1e1900 */
[----:B--2---:R-:W-:-:S03]  /*0230*/  IMAD.WIDE R12, R12, 0x4, R20 ;  /* 0x000000040c0c7825 */ /* 0x004fc600078e0214 */
[----:B------:R-:W2:Y:S04]  /*0240*/  LDG.E R0, desc[UR4][R2.64] ;  /* 0x0000000402007981 */ /* 0x000ea8000c1e1900 */
[----:B------:R-:W4:Y:S01]  /*0250*/  LDG.E R21, desc[UR4][R12.64] ;  /* 0x000000040c157981 */ /* 0x000f22000c1e1900 */
[----:B---3--:R-:W-:-:S04]  /*0260*/  FADD R20, R16, R17 ;  /* 0x0000001110147221 */ /* 0x008fc80000000000 */
[----:B------:R-:W0:Y:S08]  /*0270*/  F2F.F64.F32 R16, R20 ;  /* 0x0000001400107310 */ /* 0x000e300000201800 */
[----:B--2---:R-:W1:Y:S01]  /*0280*/  F2F.F64.F32 R14, R0 ;  /* 0x00000000000e7310 */ /* 0x004e620000201800 */
[----:B0-----:R-:W-:-:S07]  /*0290*/  DMUL R16, R16, 0.5 ;  /* 0x3fe0000010107828 */ /* 0x001fce0000000000 */
[----:B----4-:R-:W0:Y:S01]  /*02a0*/  F2F.F64.F32 R18, R21 ;  /* 0x0000001500127310 */ /* 0x010e220000201800 */
[----:B-1----:R-:W-:Y:S02]  /*02b0*/  DFMA R14, R16, UR6, R14 ;  /* 0x00000006100e7c2b */ /* 0x002fe4000800000e */
[----:B------:R-:W2:Y:S06]  /*02c0*/  LDG.E R16, desc[UR4][R2.64+0x4] ;  /* 0x0000040402107981 */ /* 0x000eac000c1e1900 */
[----:B0-----:R-:W-:-:S10]  /*02d0*/  DADD R14, R14, R18 ;  /* 0x000000000e0e7229 */ /* 0x001fd40000000012 */
[----:B------:R-:W0:Y:S02]  /*02e0*/  F2F.F32.F64 R15, R14 ;  /* 0x0000000e000f7310 */ /* 0x000e240000301000 */
[----:B0-----:R0:W-:Y:S04]  /*02f0*/  STG.E desc[UR4][R2.64], R15 ;  /* 0x0000000f02007986 */ /* 0x0011e8000c101904 */
[----:B------:R-:W2:Y:S04]  /*0300*/  LDG.E R17, desc[UR4][R6.64+0x4] ;  /* 0x0000040406117981 */ /* 0x000ea8000c1e1900 */
[----:B------:R-:W3:Y:S01]  /*0310*/  LDG.E R22, desc[UR4][R4.64+0x4] ;  /* 0x0000040404167981 */ /* 0x000ee2000c1e1900 */
[----:B--2---:R-:W-:-:S04]  /*0320*/  FADD R20, R16, R17 ;  /* 0x0000001110147221 */ /* 0x004fc80000000000 */
[----:B------:R-:W1:Y:S08]  /*0330*/  F2F.F64.F32 R18, R20 ;  /* 0x0000001400127310 */ /* 0x000e700000201800 */
[----:B---3--:R-:W2:Y:S01]  /*0340*/  F2F.F64.F32 R16, R22 ;  /* 0x0000001600107310 */ /* 0x008ea20000201800 */
[----:B-1----:R-:W-:-:S08]  /*0350*/  DMUL R18, R18, 0.5 ;  /* 0x3fe0000012127828 */ /* 0x002fd00000000000 */
[----:B--2---:R-:W-:-:S10]  /*0360*/  DFMA R16, R18, UR6, R16 ;  /* 0x0000000612107c2b */ /* 0x004fd40008000010 */
[----:B------:R-:W1:Y:S02]  /*0370*/  F2F.F32.F64 R17, R16 ;  /* 0x0000001000117310 */ /* 0x000e640000301000 */
[----:B-1----:R1:W-:Y:S04]  /*0380*/  STG.E desc[UR4][R4.64+0x4], R17 ;  /* 0x0000041104007986 */ /* 0x0023e8000c101904 */
[----:B------:R-:W2:Y:S04]  /*0390*/  LDG.E R14, desc[UR4][R10.64+0x4] ;  /* 0x000004040a0e7981 */ /* 0x000ea8000c1e1900 */
[----:B0-----:R-:W2:Y:S04]  /*03a0*/  LDG.E R15, desc[UR4][R8.64+0x4] ;  /* 0x00000404080f7981 */ /* 0x001ea8000c1e1900 */
[----:B------:R-:W3:Y:S04]  /*03b0*/  LDG.E R0, desc[UR4][R2.64+0x4] ;  /* 0x0000040402007981 */ /* 0x000ee8000c1e1900 */
[----:B------:R-:W4:Y:S04]  /*03c0*/  LDG.E R21, desc[UR4][R12.64+0x4] ;  /* 0x000004040c157981 */ /* 0x000f28000c1e1900 */
[----:B------:R-:W5:Y:S01]  /*03d0*/  LDG.E R16, desc[UR4][R2.64+0x8] ;  /* 0x0000080402107981 */ /* 0x000f62000c1e1900 */
[----:B--2---:R-:W-:-:S04]  /*03e0*/  FADD R23, R14, R15 ;  /* 0x0000000f0e177221 */ /* 0x004fc80000000000 */
[----:B------:R-:W0:Y:S08]  /*03f0*/  F2F.F64.F32 R18, R23 ;  /* 0x0000001700127310 */ /* 0x000e300000201800 */
[----:B---3--:R-:W2:Y:S01]  /*0400*/  F2F.F64.F32 R14, R0 ;  /* 0x00000000000e7310 */ /* 0x008ea20000201800 */
[----:B0-----:R-:W-:-:S07]  /*0410*/  DMUL R18, R18, 0.5 ;  /* 0x3fe0000012127828 */ /* 0x001fce0000000000 */
[----:B----4-:R-:W0:Y:S01]  /*0420*/  F2F.F64.F32 R20, R21 ;  /* 0x0000001500147310 */ /* 0x010e220000201800 */
[----:B--2---:R-:W-:-:S08]  /*0430*/  DFMA R14, R18, UR6, R14 ;  /* 0x00000006120e7c2b */ /* 0x004fd0000800000e */
[----:B0-----:R-:W-:-:S10]  /*0440*/  DADD R14, R14, R20 ;  /* 0x000000000e0e7229 */ /* 0x001fd40000000014 */
[----:B------:R-:W0:Y:S02]  /*0450*/  F2F.F32.F64 R15, R14 ;  /* 0x0000000e000f7310 */ /* 0x000e240000301000 */
[----:B0-----:R0:W-:Y:S04]  /*0460*/  STG.E desc[UR4][R2.64+0x4], R15 ;  /* 0x0000040f02007986 */ /* 0x0011e8000c101904 */
[----:B------:R-:W5:Y:S04]  /*0470*/  LDG.E R7, desc[UR4][R6.64+0x8] ;  /* 0x0000080406077981 */ /* 0x000f68000c1e1900 */
[----:B------:R-:W1:Y:S01]  /*0480*/  LDG.E R20, desc[UR4][R4.64+0x8] ;  /* 0x0000080404147981 */ /* 0x000e62000c1e1900 */
[----:B-----5:R-:W-:-:S04]  /*0490*/  FADD R22, R16, R7 ;  /* 0x0000000710167221 */ /* 0x020fc80000000000 */
[----:B------:R-:W2:Y:S08]  /*04a0*/  F2F.F64.F32 R18, R22 ;  /* 0x0000001600127310 */ /* 0x000eb00000201800 */
[----:B-1----:R-:W1:Y:S01]  /*04b0*/  F2F.F64.F32 R16, R20 ;  /* 0x0000001400107310 */ /* 0x002e620000201800 */
[----:B--2---:R-:W-:-:S08]  /*04c0*/  DMUL R18, R18, 0.5 ;  /* 0x3fe0000012127828 */ /* 0x004fd00000000000 */
[----:B-1----:R-:W-:-:S10]  /*04d0*/  DFMA R16, R18, UR6, R16 ;  /* 0x0000000612107c2b */ /* 0x002fd40008000010 */
[----:B------:R-:W1:Y:S02]  /*04e0*/  F2F.F32.F64 R17, R16 ;  /* 0x0000001000117310 */ /* 0x000e640000301000 */
[----:B-1----:R-:W-:Y:S04]  /*04f0*/  STG.E desc[UR4][R4.64+0x8], R17 ;  /* 0x0000081104007986 */ /* 0x002fe8000c101904 */
[----:B------:R-:W2:Y:S04]  /*0500*/  LDG.E R10, desc[UR4][R10.64+0x8] ;  /* 0x000008040a0a7981 */ /* 0x000ea8000c1e1900 */
[----:B------:R-:W2:Y:S04]  /*0510*/  LDG.E R9, desc[UR4][R8.64+0x8] ;  /* 0x0000080408097981 */ /* 0x000ea8000c1e1900 */
[----:B------:R-:W3:Y:S04]  /*0520*/  LDG.E R0, desc[UR4][R2.64+0x8] ;  /* 0x0000080402007981 */ /* 0x000ee8000c1e1900 */
[----:B------:R-:W4:Y:S01]  /*0530*/  LDG.E R18, desc[UR4][R12.64+0x8] ;  /* 0x000008040c127981 */ /* 0x000f22000c1e1900 */
[----:B--2---:R-:W-:-:S04]  /*0540*/  FADD R21, R10, R9 ;  /* 0x000000090a157221 */ /* 0x004fc80000000000 */
[----:B0-----:R-:W0:Y:S08]  /*0550*/  F2F.F64.F32 R14, R21 ;  /* 0x00000015000e7310 */ /* 0x001e300000201800 */
[----:B---3--:R-:W1:Y:S01]  /*0560*/  F2F.F64.F32 R6, R0 ;  /* 0x0000000000067310 */ /* 0x008e620000201800 */
[----:B0-----:R-:W-:-:S07]  /*0570*/  DMUL R14, R14, 0.5 ;  /* 0x3fe000000e0e7828 */ /* 0x001fce0000000000 */
[----:B----4-:R-:W0:Y:S01]  /*0580*/  F2F.F64.F32 R18, R18 ;  /* 0x0000001200127310 */ /* 0x010e220000201800 */
[----:B-1----:R-:W-:-:S08]  /*0590*/  DFMA R6, R14, UR6, R6 ;  /* 0x000000060e067c2b */ /* 0x002fd00008000006 */
[----:B0-----:R-:W-:-:S10]  /*05a0*/  DADD R6, R6, R18 ;  /* 0x0000000006067229 */ /* 0x001fd40000000012 */
[----:B------:R-:W0:Y:S02]  /*05b0*/  F2F.F32.F64 R7, R6 ;  /* 0x0000000600077310 */ /* 0x000e240000301000 */
[----:B0-----:R-:W-:Y:S01]  /*05c0*/  STG.E desc[UR4][R2.64+0x8], R7 ;  /* 0x0000080702007986 */ /* 0x001fe2000c101904 */
[----:B------:R-:W-:Y:S05]  /*05d0*/  EXIT ;  /* 0x000000000000794d */ /* 0x000fea0003800000 */
.L_x_0:
[----:B------:R-:W-:-:S00]  /*05e0*/  BRA `(.L_x_0) ;  /* 0xfffffffc00fc7947 */ /* 0x000fc0000383ffff */
[----:B------:R-:W-:-:S00]  /*05f0*/  NOP ;  /* 0x0000000000007918 */ /* 0x000fc00000000000 */
        /* <DEDUP_REMOVED lines=8> */
.L_x_101:


//--------------------- .text._Z10RK_stage_1ifPfS_S_S_S_S_ --------------------------
	.section	.text._Z10RK_stage_1ifPfS_S_S_S_S_,"ax",@progbits
	.align	128
        .global         _Z10RK_stage_1ifPfS_S_S_S_S_
        .type           _Z10RK_stage_1ifPfS_S_S_S_S_,@function
        .size           _Z10RK_stage_1ifPfS_S_S_S_S_,(.L_x_102 - _Z10RK_stage_1ifPfS_S_S_S_S_)
        .other          _Z10RK_stage_1ifPfS_S_S_S_S_,@"STO_CUDA_ENTRY STV_DEFAULT"
_Z10RK_stage_1ifPfS_S_S_S_S_:
.text._Z10RK_stage_1ifPfS_S_S_S_S_:
        /* <DEDUP_REMOVED lines=16> */
[----:B--2---:R-:W-:-:S05]  /*0100*/  IMAD.WIDE R2, R12, 0x4, R2 ;  /* 0x000000040c027825 */ /* 0x004fca00078e0202 */
[----:B------:R-:W2:Y:S01]  /*0110*/  LDG.E R13, desc[UR4][R2.64] ;  /* 0x00000004020d7981 */ /* 0x000ea2000c1e1900 */
[----:B------:R-:W-:Y:S01]  /*0120*/  UMOV UR6, 0xd2f1a9fc ;  /* 0xd2f1a9fc00067882 */ /* 0x000fe20000000000 */
[----:B------:R-:W-:Y:S01]  /*0130*/  UMOV UR7, 0x3f50624d ;  /* 0x3f50624d00077882 */ /* 0x000fe20000000000 */
[C---:B---3--:R-:W-:Y:S01]  /*0140*/  IMAD.WIDE R10, R12.reuse, 0x4, R10 ;  /* 0x000000040c0a7825 */ /* 0x048fe200078e020a */
[----:B----4-:R-:W-:Y:S08]  /*0150*/  F2F.F64.F32 R6, R0 ;  /* 0x0000000000067310 */ /* 0x010ff00000201800 */
[----:B--2---:R-:W1:Y:S02]  /*0160*/  F2F.F64.F32 R8, R13 ;  /* 0x0000000d00087310 */ /* 0x004e640000201800 */
[----:B-1----:R-:W-:Y:S01]  /*0170*/  DFMA R14, R8, UR6, R6 ;  /* 0x00000006080e7c2b */ /* 0x002fe20008000006 */
[----:B------:R-:W1:Y:S05]  /*0180*/  LDC.64 R6, c[0x0][0x3b0] ;  /* 0x0000ec00ff067b82 */ /* 0x000e6a0000000a00 */
[----:B------:R2:W3:Y:S01]  /*0190*/  F2F.F32.F64 R23, R14 ;  /* 0x0000000e00177310 */ /* 0x0004e20000301000 */
[----:B0-----:R-:W-:-:S03]  /*01a0*/  IMAD.WIDE R8, R12, 0x4, R16 ;  /* 0x000000040c087825 */ /* 0x001fc600078e0210 */
[----:B--2---:R-:W0:Y:S01]  /*01b0*/  LDC.64 R14, c[0x0][0x3a0] ;  /* 0x0000e800ff0e7b82 */ /* 0x004e220000000a00 */
[----:B---3--:R2:W-:Y:S04]  /*01c0*/  STG.E desc[UR4][R10.64], R23 ;  /* 0x000000170a007986 */ /* 0x0085e8000c101904 */
[----:B------:R-:W3:Y:S01]  /*01d0*/  LDG.E R0, desc[UR4][R2.64] ;  /* 0x0000000402007981 */ /* 0x000ee2000c1e1900 */
[----:B-1----:R-:W-:-:S03]  /*01e0*/  IMAD.WIDE R6, R12, 0x4, R6 ;  /* 0x000000040c067825 */ /* 0x002fc600078e0206 */
[----:B------:R-:W4:Y:S04]  /*01f0*/  LDG.E R18, desc[UR4][R8.64] ;  /* 0x0000000408127981 */ /* 0x000f28000c1e1900 */
[----:B------:R-:W5:Y:S01]  /*0200*/  LDG.E R20, desc[UR4][R6.64] ;  /* 0x0000000406147981 */ /* 0x000f62000c1e1900 */
[----:B0-----:R-:W-:Y:S01]  /*0210*/  IMAD.WIDE R12, R12, 0x4, R14 ;  /* 0x000000040c0c7825 */ /* 0x001fe200078e020e */
[----:B---3--:R-:W-:Y:S08]  /*0220*/  F2F.F64.F32 R16, R0 ;  /* 0x0000000000107310 */ /* 0x008ff00000201800 */
[----:B----4-:R-:W0:Y:S08]  /*0230*/  F2F.F64.F32 R18, R18 ;  /* 0x0000001200127310 */ /* 0x010e300000201800 */
[----:B-----5:R-:W1:Y:S01]  /*0240*/  F2F.F64.F32 R20, R20 ;  /* 0x0000001400147310 */ /* 0x020e620000201800 */
[----:B0-----:R-:W-:-:S08]  /*0250*/  DFMA R16, R18, UR6, R16 ;  /* 0x0000000612107c2b */ /* 0x001fd00008000010 */
[----:B-1----:R-:W-:-:S10]  /*0260*/  DADD R16, R16, R20 ;  /* 0x0000000010107229 */ /* 0x002fd40000000014 */
[----:B------:R-:W0:Y:S02]  /*0270*/  F2F.F32.F64 R17, R16 ;  /* 0x0000001000117310 */ /* 0x000e240000301000 */
[----:B0-----:R0:W-:Y:S04]  /*0280*/  STG.E desc[UR4][R12.64], R17 ;  /* 0x000000110c007986 */ /* 0x0011e8000c101904 */
[----:B------:R-:W3:Y:S04]  /*0290*/  LDG.E R22, desc[UR4][R4.64+0x4] ;  /* 0x0000040404167981 */ /* 0x000ee8000c1e1900 */
[----:B--2---:R-:W2:Y:S01]  /*02a0*/  LDG.E R23, desc[UR4][R2.64+0x4] ;  /* 0x0000040402177981 */ /* 0x004ea2000c1e1900 */
[----:B---3--:R-:W-:Y:S08]  /*02b0*/  F2F.F64.F32 R14, R22 ;  /* 0x00000016000e7310 */ /* 0x008ff00000201800 */
[----:B--2---:R-:W1:Y:S02]  /*02c0*/  F2F.F64.F32 R18, R23 ;  /* 0x0000001700127310 */ /* 0x004e640000201800 */
[----:B-1----:R-:W-:-:S10]  /*02d0*/  DFMA R14, R18, UR6, R14 ;  /* 0x00000006120e7c2b */ /* 0x002fd4000800000e */
[----:B------:R-:W1:Y:S02]  /*02e0*/  F2F.F32.F64 R15, R14 ;  /* 0x0000000e000f7310 */ /* 0x000e640000301000 */
[----:B-1----:R1:W-:Y:S04]  /*02f0*/  STG.E desc[UR4][R10.64+0x4], R15 ;  /* 0x0000040f0a007986 */ /* 0x0023e8000c101904 */
[----:B------:R-:W0:Y:S04]  /*0300*/  LDG.E R0, desc[UR4][R2.64+0x4] ;  /* 0x0000040402007981 */ /* 0x000e28000c1e1900 */
[----:B------:R-:W2:Y:S04]  /*0310*/  LDG.E R24, desc[UR4][R8.64+0x4] ;  /* 0x0000040408187981 */ /* 0x000ea8000c1e1900 */
[----:B------:R-:W3:Y:S01]  /*0320*/  LDG.E R20, desc[UR4][R6.64+0x4] ;  /* 0x0000040406147981 */ /* 0x000ee2000c1e1900 */
[----:B0-----:R-:W-:Y:S08]  /*0330*/  F2F.F64.F32 R16, R0 ;  /* 0x0000000000107310 */ /* 0x001ff00000201800 */
[----:B--2---:R-:W0:Y:S08]  /*0340*/  F2F.F64.F32 R18, R24 ;  /* 0x0000001800127310 */ /* 0x004e300000201800 */
[----:B---3--:R-:W2:Y:S01]  /*0350*/  F2F.F64.F32 R20, R20 ;  /* 0x0000001400147310 */ /* 0x008ea20000201800 */
[----:B0-----:R-:W-:-:S08]  /*0360*/  DFMA R16, R18, UR6, R16 ;  /* 0x0000000612107c2b */ /* 0x001fd00008000010 */
[----:B--2---:R-:W-:-:S10]  /*0370*/  DADD R16, R16, R20 ;  /* 0x0000000010107229 */ /* 0x004fd40000000014 */
[----:B------:R-:W0:Y:S02]  /*0380*/  F2F.F32.F64 R17, R16 ;  /* 0x0000001000117310 */ /* 0x000e240000301000 */
[----:B0-----:R0:W-:Y:S04]  /*0390*/  STG.E desc[UR4][R12.64+0x4], R17 ;  /* 0x000004110c007986 */ /* 0x0011e8000c101904 */
[----:B------:R-:W1:Y:S04]  /*03a0*/  LDG.E R21, desc[UR4][R4.64+0x8] ;  /* 0x0000080404157981 */ /* 0x000e68000c1e1900 */
[----:B------:R-:W2:Y:S01]  /*03b0*/  LDG.E R22, desc[UR4][R2.64+0x8] ;  /* 0x0000080402167981 */ /* 0x000ea2000c1e1900 */
[----:B-1----:R-:W-:Y:S08]  /*03c0*/  F2F.F64.F32 R14, R21 ;  /* 0x00000015000e7310 */ /* 0x002ff00000201800 */
[----:B--2---:R-:W1:Y:S02]  /*03d0*/  F2F.F64.F32 R18, R22 ;  /* 0x0000001600127310 */ /* 0x004e640000201800 */
[----:B-1----:R-:W-:-:S10]  /*03e0*/  DFMA R14, R18, UR6, R14 ;  /* 0x00000006120e7c2b */ /* 0x002fd4000800000e */
[----:B------:R-:W1:Y:S02]  /*03f0*/  F2F.F32.F64 R15, R14 ;  /* 0x0000000e000f7310 */ /* 0x000e640000301000 */
[----:B-1----:R-:W-:Y:S04]  /*0400*/  STG.E desc[UR4][R10.64+0x8], R15 ;  /* 0x0000080f0a007986 */ /* 0x002fe8000c101904 */
[----:B------:R-:W0:Y:S04]  /*0410*/  LDG.E R0, desc[UR4][R2.64+0x8] ;  /* 0x0000080402007981 */ /* 0x000e28000c1e1900 */
[----:B------:R-:W2:Y:S04]  /*0420*/  LDG.E R8, desc[UR4][R8.64+0x8] ;  /* 0x0000080408087981 */ /* 0x000ea8000c1e1900 */
[----:B------:R-:W3:Y:S01]  /*0430*/  LDG.E R18, desc[UR4][R6.64+0x8] ;  /* 0x0000080406127981 */ /* 0x000ee2000c1e1900 */
[----:B0-----:R-:W-:Y:S08]  /*0440*/  F2F.F64.F32 R16, R0 ;  /* 0x0000000000107310 */ /* 0x001ff00000201800 */
[----:B--2---:R-:W0:Y:S08]  /*0450*/  F2F.F64.F32 R4, R8 ;  /* 0x0000000800047310 */ /* 0x004e300000201800 */
[----:B---3--:R-:W1:Y:S01]  /*0460*/  F2F.F64.F32 R18, R18 ;  /* 0x0000001200127310 */ /* 0x008e620000201800 */
[----:B0-----:R-:W-:-:S08]  /*0470*/  DFMA R4, R4, UR6, R16 ;  /* 0x0000000604047c2b */ /* 0x001fd00008000010 */
[----:B-1----:R-:W-:-:S10]  /*0480*/  DADD R4, R4, R18 ;  /* 0x0000000004047229 */ /* 0x002fd40000000012 */
[----:B------:R-:W0:Y:S02]  /*0490*/  F2F.F32.F64 R5, R4 ;  /* 0x0000000400057310 */ /* 0x000e240000301000 */
[----:B0-----:R-:W-:Y:S01]  /*04a0*/  STG.E desc[UR4][R12.64+0x8], R5 ;  /* 0x000008050c007986 */ /* 0x001fe2000c101904 */
[----:B------:R-:W-:Y:S05]  /*04b0*/  EXIT ;  /* 0x000000000000794d */ /* 0x000fea0003800000 */
.L_x_1:
        /* <DEDUP_REMOVED lines=12> */
.L_x_102:


//--------------------- .text._Z14calc_exclvol_fiPfS_ --------------------------
	.section	.text._Z14calc_exclvol_fiPfS_,"ax",@progbits
	.align	128
        .global         _Z14calc_exclvol_fiPfS_
        .type           _Z14calc_exclvol_fiPfS_,@function
        .size           _Z14calc_exclvol_fiPfS_,(.L_x_97 - _Z14calc_exclvol_fiPfS_)
        .other          _Z14calc_exclvol_fiPfS_,@"STO_CUDA_ENTRY STV_DEFAULT"
_Z14calc_exclvol_fiPfS_:
.text._Z14calc_exclvol_fiPfS_:
        /* <DEDUP_REMOVED lines=8> */
[----:B------:R-:W-:Y:S01]  /*0080*/  ISETP.GE.AND P0, PT, R32, 0x2, PT ;  /* 0x000000022000780c */ /* 0x000fe20003f06270 */
[----:B------:R-:W0:Y:S01]  /*0090*/  LDCU.64 UR4, c[0x0][0x358] ;  /* 0x00006b00ff0477ac */ /* 0x000e220008000a00 */
[----:B------:R-:W-:Y:S11]  /*00a0*/  BSSY.RECONVERGENT B0, `(.L_x_2) ;  /* 0x00000bf000007945 */ /* 0x000ff60003800200 */
[----:B------:R-:W-:Y:S05]  /*00b0*/  @!P0 BRA `(.L_x_3) ;  /* 0x0000000800f48947 */ /* 0x000fea0003800000 */
[----:B------:R-:W-:Y:S01]  /*00c0*/  HFMA2 R12, -RZ, RZ, 85.3125, 85.3125 ;  /* 0x55555555ff0c7431 */ /* 0x000fe200000001ff */
[----:B------:R-:W-:Y:S01]  /*00d0*/  BSSY.RECONVERGENT B1, `(.L_x_4) ;  /* 0x0000008000017945 */ /* 0x000fe20003800200 */
[C---:B------:R-:W-:Y:S01]  /*00e0*/  VIADD R33, R32.reuse, 0xfffffffe ;  /* 0xfffffffe20217836 */ /* 0x040fe20000000000 */
[----:B------:R-:W-:Y:S01]  /*00f0*/  MOV R10, 0x150 ;  /* 0x00000150000a7802 */ /* 0x000fe20000000f00 */
[----:B------:R-:W-:Y:S02]  /*0100*/  IMAD R26, R32, 0x3, RZ ;  /* 0x00000003201a7824 */ /* 0x000fe400078e02ff */
[----:B------:R-:W-:Y:S02]  /*0110*/  IMAD.MOV.U32 R6, RZ, RZ, RZ ;  /* 0x000000ffff067224 */ /* 0x000fe400078e00ff */
[----:B------:R-:W-:Y:S02]  /*0120*/  IMAD.MOV.U32 R13, RZ, RZ, 0x40000000 ;  /* 0x40000000ff0d7424 */ /* 0x000fe400078e00ff */
[----:B------:R-:W-:-:S07]  /*0130*/  IMAD.MOV.U32 R11, RZ, RZ, 0x3fc55555 ;  /* 0x3fc55555ff0b7424 */ /* 0x000fce00078e00ff */
[----:B0-----:R-:W-:Y:S05]  /*0140*/  CALL.REL.NOINC `($_Z14calc_exclvol_fiPfS_$__internal_accurate_pow) ;  /* 0x0000001c009c7944 */ /* 0x001fea0003c00000 */
[----:B------:R-:W-:Y:S05]  /*0150*/  BSYNC.RECONVERGENT B1 ;  /* 0x0000000000017941 */ /* 0x000fea0003800200 */
.L_x_4:
[----:B------:R-:W-:Y:S01]  /*0160*/  DMUL R20, R4, 1.5 ;  /* 0x3ff8000004147828 */ /* 0x000fe20000000000 */
[----:B------:R-:W-:Y:S01]  /*0170*/  BSSY.RECONVERGENT B1, `(.L_x_5) ;  /* 0x0000007000017945 */ /* 0x000fe20003800200 */
[----:B------:R-:W-:Y:S01]  /*0180*/  IMAD.MOV.U32 R12, RZ, RZ, RZ ;  /* 0x000000ffff0c7224 */ /* 0x000fe200078e00ff */
[----:B------:R-:W-:Y:S02]  /*0190*/  MOV R11, 0x40000000 ;  /* 0x40000000000b7802 */ /* 0x000fe40000000f00 */
[----:B------:R-:W-:-:S03]  /*01a0*/  MOV R10, 0x1e0 ;  /* 0x000001e0000a7802 */ /* 0x000fc60000000f00 */
[----:B------:R-:W-:-:S10]  /*01b0*/  DADD R6, -RZ, |R20| ;  /* 0x00000000ff067229 */ /* 0x000fd40000000514 */
[----:B------:R-:W-:-:S07]  /*01c0*/  IMAD.MOV.U32 R13, RZ, RZ, R7 ;  /* 0x000000ffff0d7224 */ /* 0x000fce00078e0007 */
[----:B------:R-:W-:Y:S05]  /*01d0*/  CALL.REL.NOINC `($_Z14calc_exclvol_fiPfS_$__internal_accurate_pow) ;  /* 0x0000001c00787944 */ /* 0x000fea0003c00000 */
[----:B------:R-:W-:Y:S05]  /*01e0*/  BSYNC.RECONVERGENT B1 ;  /* 0x0000000000017941 */ /* 0x000fea0003800200 */
.L_x_5:
[C---:B------:R-:W-:Y:S01]  /*01f0*/  DADD R2, R20.reuse, 2 ;  /* 0x4000000014027429 */ /* 0x040fe20000000000 */
[----:B------:R-:W0:Y:S01]  /*0200*/  LDC.64 R24, c[0x0][0x388] ;  /* 0x0000e200ff187b82 */ /* 0x000e220000000a00 */
[C---:B------:R-:W-:Y:S02]  /*0210*/  DSETP.NEU.AND P2, PT, R20.reuse, RZ, PT ;  /* 0x000000ff1400722a */ /* 0x040fe40003f4d000 */
[----:B------:R-:W-:-:S04]  /*0220*/  DSETP.NAN.AND P1, PT, R20, R20, PT ;  /* 0x000000141400722a */ /* 0x000fc80003f28000 */
[----:B------:R-:W-:Y:S01]  /*0230*/  FSEL R29, R4, RZ, P2 ;  /* 0x000000ff041d7208 */ /* 0x000fe20001000000 */
[----:B------:R-:W1:Y:S01]  /*0240*/  LDC.64 R6, c[0x0][0x390] ;  /* 0x0000e400ff067b82 */ /* 0x000e620000000a00 */
[----:B------:R-:W-:Y:S01]  /*0250*/  LOP3.LUT R0, R3, 0x7ff00000, RZ, 0xc0, !PT ;  /* 0x7ff0000003007812 */ /* 0x000fe200078ec0ff */
[C---:B------:R-:W-:Y:S01]  /*0260*/  DADD R2, R20.reuse, 2 ;  /* 0x4000000014027429 */ /* 0x040fe20000000000 */
[----:B------:R-:W-:Y:S01]  /*0270*/  FSEL R5, R5, RZ, P2 ;  /* 0x000000ff05057208 */ /* 0x000fe20001000000 */
[----:B------:R-:W-:Y:S01]  /*0280*/  DSETP.NEU.AND P2, PT, |R20|, +INF , PT ;  /* 0x7ff000001400742a */ /* 0x000fe20003f4d200 */
[----:B------:R-:W-:-:S03]  /*0290*/  ISETP.NE.AND P0, PT, R0, 0x7ff00000, PT ;  /* 0x7ff000000000780c */ /* 0x000fc60003f05270 */
[----:B------:R-:W2:Y:S04]  /*02a0*/  LDC.64 R22, c[0x0][0x388] ;  /* 0x0000e200ff167b82 */ /* 0x000ea80000000a00 */
[----:B------:R-:W-:Y:S02]  /*02b0*/  FSEL R0, R2, R29, P1 ;  /* 0x0000001d02007208 */ /* 0x000fe40000800000 */
[----:B------:R-:W-:Y:S01]  /*02c0*/  FSEL R2, R3, R5, P1 ;  /* 0x0000000503027208 */ /* 0x000fe20000800000 */
[----:B------:R-:W-:Y:S01]  /*02d0*/  DSETP.NEU.AND P1, PT, R20, 1, PT ;  /* 0x3ff000001400742a */ /* 0x000fe20003f2d000 */
[----:B0-----:R-:W-:Y:S02]  /*02e0*/  IMAD.WIDE.U32 R24, R26, 0x4, R24 ;  /* 0x000000041a187825 */ /* 0x001fe400078e0018 */
[----:B------:R-:W-:-:S02]  /*02f0*/  @!P0 FSEL R29, R0, RZ, P2 ;  /* 0x000000ff001d8208 */ /* 0x000fc40001000000 */
[----:B------:R-:W-:Y:S02]  /*0300*/  @!P0 FSEL R5, R2, +QNAN , P2 ;  /* 0x7ff0000002058808 */ /* 0x000fe40001000000 */
[----:B------:R-:W-:Y:S01]  /*0310*/  FSEL R28, R29, RZ, P1 ;  /* 0x000000ff1d1c7208 */ /* 0x000fe20000800000 */
[----:B-1----:R-:W-:Y:S01]  /*0320*/  IMAD.WIDE.U32 R26, R26, 0x4, R6 ;  /* 0x000000041a1a7825 */ /* 0x002fe200078e0006 */
[----:B------:R-:W-:-:S07]  /*0330*/  FSEL R29, R5, 1.875, P1 ;  /* 0x3ff00000051d7808 */ /* 0x000fce0000800000 */
.L_x_20:
[----:B------:R-:W-:Y:S01]  /*0340*/  IMAD R31, R33, 0x3, RZ ;  /* 0x00000003211f7824 */ /* 0x000fe200078e02ff */
[----:B------:R-:W3:Y:S03]  /*0350*/  LDG.E R0, desc[UR4][R24.64] ;  /* 0x0000000418007981 */ /* 0x000ee6000c1e1900 */
[----:B--2---:R-:W-:Y:S01]  /*0360*/  IMAD.WIDE.U32 R30, R31, 0x4, R22 ;  /* 0x000000041f1e7825 */ /* 0x004fe200078e0016 */
[----:B------:R-:W2:Y:S04]  /*0370*/  LDG.E R2, desc[UR4][R24.64+0x4] ;  /* 0x0000040418027981 */ /* 0x000ea8000c1e1900 */
[----:B0-----:R-:W3:Y:S04]  /*0380*/  LDG.E R3, desc[UR4][R30.64] ;  /* 0x000000041e037981 */ /* 0x001ee8000c1e1900 */
[----:B------:R-:W2:Y:S04]  /*0390*/  LDG.E R5, desc[UR4][R30.64+0x4] ;  /* 0x000004041e057981 */ /* 0x000ea8000c1e1900 */
[----:B------:R-:W4:Y:S04]  /*03a0*/  LDG.E R4, desc[UR4][R24.64+0x8] ;  /* 0x0000080418047981 */ /* 0x000f28000c1e1900 */
[----:B------:R-:W4:Y:S01]  /*03b0*/  LDG.E R7, desc[UR4][R30.64+0x8] ;  /* 0x000008041e077981 */ /* 0x000f22000c1e1900 */
[----:B------:R-:W-:Y:S01]  /*03c0*/  BSSY.RECONVERGENT B1, `(.L_x_6) ;  /* 0x0000089000017945 */ /* 0x000fe20003800200 */
[----:B---3--:R-:W-:Y:S01]  /*03d0*/  FADD R0, R0, -R3 ;  /* 0x8000000300007221 */ /* 0x008fe20000000000 */
[----:B--2---:R-:W-:-:S03]  /*03e0*/  FADD R5, R2, -R5 ;  /* 0x8000000502057221 */ /* 0x004fc60000000000 */
[----:B------:R-:W-:-:S04]  /*03f0*/  FFMA R2, R0, R0, RZ ;  /* 0x0000000000027223 */ /* 0x000fc800000000ff */
[----:B------:R-:W-:Y:S01]  /*0400*/  FFMA R2, R5, R5, R2 ;  /* 0x0000000505027223 */ /* 0x000fe20000000002 */
[----:B----4-:R-:W-:-:S04]  /*0410*/  FADD R7, R4, -R7 ;  /* 0x8000000704077221 */ /* 0x010fc80000000000 */
[----:B------:R-:W-:-:S04]  /*0420*/  FFMA R3, R7, R7, R2 ;  /* 0x0000000707037223 */ /* 0x000fc80000000002 */
[----:B------:R-:W0:Y:S02]  /*0430*/  F2F.F64.F32 R4, R3 ;  /* 0x0000000300047310 */ /* 0x000e240000201800 */
[----:B0-----:R-:W-:-:S14]  /*0440*/  DSETP.GT.AND P0, PT, R28, R4, PT ;  /* 0x000000041c00722a */ /* 0x001fdc0003f04000 */
[----:B------:R-:W-:Y:S05]  /*0450*/  @!P0 BRA `(.L_x_7) ;  /* 0x0000000400588947 */ /* 0x000fea0003800000 */
[----:B------:R-:W-:Y:S01]  /*0460*/  BSSY.RECONVERGENT B2, `(.L_x_8) ;  /* 0x0000007000027945 */ /* 0x000fe20003800200 */
[----:B------:R-:W-:Y:S01]  /*0470*/  IMAD.MOV.U32 R6, RZ, RZ, RZ ;  /* 0x000000ffff067224 */ /* 0x000fe200078e00ff */
[----:B------:R-:W-:Y:S01]  /*0480*/  MOV R11, 0x40280000 ;  /* 0x40280000000b7802 */ /* 0x000fe20000000f00 */
[----:B------:R-:W-:Y:S01]  /*0490*/  IMAD.MOV.U32 R13, RZ, RZ, 0x3ff80000 ;  /* 0x3ff80000ff0d7424 */ /* 0x000fe200078e00ff */
[----:B------:R-:W-:Y:S01]  /*04a0*/  MOV R10, 0x4d0 ;  /* 0x000004d0000a7802 */ /* 0x000fe20000000f00 */
[----:B------:R-:W-:-:S07]  /*04b0*/  IMAD.MOV.U32 R12, RZ, RZ, RZ ;  /* 0x000000ffff0c7224 */ /* 0x000fce00078e00ff */
[----:B------:R-:W-:Y:S05]  /*04c0*/  CALL.REL.NOINC `($_Z14calc_exclvol_fiPfS_$__internal_accurate_pow) ;  /* 0x0000001800bc7944 */ /* 0x000fea0003c00000 */
[----:B------:R-:W-:Y:S05]  /*04d0*/  BSYNC.RECONVERGENT B2 ;  /* 0x0000000000027941 */ /* 0x000fea0003800200 */
.L_x_8:
[C---:B------:R-:W-:Y:S01]  /*04e0*/  FMUL R2, R3.reuse, R3 ;  /* 0x0000000303027220 */ /* 0x040fe20000400000 */
[----:B------:R-:W-:Y:S01]  /*04f0*/  DMUL R14, R4, 12 ;  /* 0x40280000040e7828 */ /* 0x000fe20000000000 */
[----:B------:R-:W-:Y:S02]  /*0500*/  BSSY.RECONVERGENT B2, `(.L_x_9) ;  /* 0x0000019000027945 */ /* 0x000fe40003800200 */
[----:B------:R-:W-:-:S04]  /*0510*/  FMUL R2, R3, R2 ;  /* 0x0000000203027220 */ /* 0x000fc80000400000 */
[----:B------:R-:W-:-:S03]  /*0520*/  FMUL R34, R3, R2 ;  /* 0x0000000203227220 */ /* 0x000fc60000400000 */
[----:B------:R-:W-:Y:S01]  /*0530*/  FSETP.GEU.AND P1, PT, |R15|, 6.5827683646048100446e-37, PT ;  /* 0x036000000f00780b */ /* 0x000fe20003f2e200 */
[----:B------:R-:W-:-:S04]  /*0540*/  FMUL R2, R3, R34 ;  /* 0x0000002203027220 */ /* 0x000fc80000400000 */
[----:B------:R-:W-:-:S04]  /*0550*/  FMUL R2, R3, R2 ;  /* 0x0000000203027220 */ /* 0x000fc80000400000 */
[----:B------:R-:W-:Y:S01]  /*0560*/  FMUL R12, R3, R2 ;  /* 0x00000002030c7220 */ /* 0x000fe20000400000 */
[----:B------:R-:W-:-:S05]  /*0570*/  IMAD.MOV.U32 R2, RZ, RZ, 0x1 ;  /* 0x00000001ff027424 */ /* 0x000fca00078e00ff */
[----:B------:R-:W0:Y:S08]  /*0580*/  F2F.F64.F32 R12, R12 ;  /* 0x0000000c000c7310 */ /* 0x000e300000201800 */
[----:B0-----:R-:W0:Y:S02]  /*0590*/  MUFU.RCP64H R3, R13 ;  /* 0x0000000d00037308 */ /* 0x001e240000001800 */
[----:B0-----:R-:W-:-:S08]  /*05a0*/  DFMA R6, -R12, R2, 1 ;  /* 0x3ff000000c06742b */ /* 0x001fd00000000102 */
[----:B------:R-:W-:-:S08]  /*05b0*/  DFMA R6, R6, R6, R6 ;  /* 0x000000060606722b */ /* 0x000fd00000000006 */
[----:B------:R-:W-:-:S08]  /*05c0*/  DFMA R6, R2, R6, R2 ;  /* 0x000000060206722b */ /* 0x000fd00000000002 */
[----:B------:R-:W-:-:S08]  /*05d0*/  DFMA R2, -R12, R6, 1 ;  /* 0x3ff000000c02742b */ /* 0x000fd00000000106 */
[----:B------:R-:W-:-:S08]  /*05e0*/  DFMA R2, R6, R2, R6 ;  /* 0x000000020602722b */ /* 0x000fd00000000006 */
[----:B------:R-:W-:-:S08]  /*05f0*/  DMUL R4, R14, R2 ;  /* 0x000000020e047228 */ /* 0x000fd00000000000 */
[----:B------:R-:W-:-:S08]  /*0600*/  DFMA R6, -R12, R4, R14 ;  /* 0x000000040c06722b */ /* 0x000fd0000000010e */
[----:B------:R-:W-:-:S10]  /*0610*/  DFMA R2, R2, R6, R4 ;  /* 0x000000060202722b */ /* 0x000fd40000000004 */
[----:B------:R-:W-:-:S05]  /*0620*/  FFMA R4, RZ, R13, R3 ;  /* 0x0000000dff047223 */ /* 0x000fca0000000003 */
[----:B------:R-:W-:-:S13]  /*0630*/  FSETP.GT.AND P0, PT, |R4|, 1.469367938527859385e-39, PT ;  /* 0x001000000400780b */ /* 0x000fda0003f04200 */
[----:B------:R-:W-:Y:S05]  /*0640*/  @P0 BRA P1, `(.L_x_10) ;  /* 0x0000000000100947 */ /* 0x000fea0000800000 */
[----:B------:R-:W-:-:S07]  /*0650*/  MOV R4, 0x670 ;  /* 0x0000067000047802 */ /* 0x000fce0000000f00 */
[----:B------:R-:W-:Y:S05]  /*0660*/  CALL.REL.NOINC `($__internal_0_$__cuda_sm20_div_rn_f64_full) ;  /* 0x0000001000947944 */ /* 0x000fea0003c00000 */
[----:B------:R-:W-:Y:S02]  /*0670*/  IMAD.MOV.U32 R2, RZ, RZ, R36 ;  /* 0x000000ffff027224 */ /* 0x000fe400078e0024 */
[----:B------:R-:W-:-:S07]  /*0680*/  IMAD.MOV.U32 R3, RZ, RZ, R37 ;  /* 0x000000ffff037224 */ /* 0x000fce00078e0025 */
.L_x_10:
[----:B------:R-:W-:Y:S05]  /*0690*/  BSYNC.RECONVERGENT B2 ;  /* 0x0000000000027941 */ /* 0x000fea0003800200 */
.L_x_9:
[----:B------:R-:W-:Y:S01]  /*06a0*/  BSSY.RECONVERGENT B2, `(.L_x_11) ;  /* 0x0000007000027945 */ /* 0x000fe20003800200 */
[----:B------:R-:W-:Y:S01]  /*06b0*/  MOV R6, RZ ;  /* 0x000000ff00067202 */ /* 0x000fe20000000f00 */
[----:B------:R-:W-:Y:S01]  /*06c0*/  IMAD.MOV.U32 R13, RZ, RZ, 0x3ff80000 ;  /* 0x3ff80000ff0d7424 */ /* 0x000fe200078e00ff */
[----:B------:R-:W-:Y:S01]  /*06d0*/  MOV R10, 0x710 ;  /* 0x00000710000a7802 */ /* 0x000fe20000000f00 */
[----:B------:R-:W-:Y:S02]  /*06e0*/  IMAD.MOV.U32 R12, RZ, RZ, RZ ;  /* 0x000000ffff0c7224 */ /* 0x000fe400078e00ff */
[----:B------:R-:W-:-:S07]  /*06f0*/  IMAD.MOV.U32 R11, RZ, RZ, 0x40180000 ;  /* 0x40180000ff0b7424 */ /* 0x000fce00078e00ff */
[----:B------:R-:W-:Y:S05]  /*0700*/  CALL.REL.NOINC `($_Z14calc_exclvol_fiPfS_$__internal_accurate_pow) ;  /* 0x00000018002c7944 */ /* 0x000fea0003c00000 */
[----:B------:R-:W-:Y:S05]  /*0710*/  BSYNC.RECONVERGENT B2 ;  /* 0x0000000000027941 */ /* 0x000fea0003800200 */
.L_x_11:
[----:B------:R-:W0:Y:S01]  /*0720*/  F2F.F64.F32 R12, R34 ;  /* 0x00000022000c7310 */ /* 0x000e220000201800 */
[----:B------:R-:W-:Y:S01]  /*0730*/  HFMA2 R6, -RZ, RZ, 0, 5.9604644775390625e-08 ;  /* 0x00000001ff067431 */ /* 0x000fe200000001ff */
[----:B------:R-:W-:Y:S01]  /*0740*/  DMUL R14, R4, 6 ;  /* 0x40180000040e7828 */ /* 0x000fe20000000000 */
[----:B------:R-:W-:Y:S09]  /*0750*/  BSSY.RECONVERGENT B2, `(.L_x_12) ;  /* 0x0000012000027945 */ /* 0x000ff20003800200 */
[----:B------:R-:W-:Y:S01]  /*0760*/  FSETP.GEU.AND P1, PT, |R15|, 6.5827683646048100446e-37, PT ;  /* 0x036000000f00780b */ /* 0x000fe20003f2e200 */
        /* <DEDUP_REMOVED lines=16> */
.L_x_13:
[----:B------:R-:W-:Y:S05]  /*0870*/  BSYNC.RECONVERGENT B2 ;  /* 0x0000000000027941 */ /* 0x000fea0003800200 */
.L_x_12:
[----:B------:R-:W2:Y:S01]  /*0880*/  LDG.E R7, desc[UR4][R26.64] ;  /* 0x000000041a077981 */ /* 0x000ea2000c1e1900 */
[----:B------:R-:W-:-:S03]  /*0890*/  DADD R2, -R4, R2 ;  /* 0x0000000004027229 */ /* 0x000fc60000000102 */
[----:B------:R-:W3:Y:S05]  /*08a0*/  LDG.E R4, desc[UR4][R26.64+0x4] ;  /* 0x000004041a047981 */ /* 0x000eea000c1e1900 */
[----:B------:R-:W-:-:S10]  /*08b0*/  DMUL R2, R2, 12 ;  /* 0x4028000002027828 */ /* 0x000fd40000000000 */
[----:B------:R0:W2:Y:S02]  /*08c0*/  F2F.F32.F64 R3, R2 ;  /* 0x0000000200037310 */ /* 0x0000a40000301000 */
[----:B0-----:R-:W4:Y:S01]  /*08d0*/  LDG.E R2, desc[UR4][R26.64+0x8] ;  /* 0x000008041a027981 */ /* 0x001f22000c1e1900 */
[----:B--2---:R-:W-:-:S05]  /*08e0*/  FFMA R7, R0, R3, R7 ;  /* 0x0000000300077223 */ /* 0x004fca0000000007 */
[----:B------:R0:W-:Y:S04]  /*08f0*/  STG.E desc[UR4][R26.64], R7 ;  /* 0x000000071a007986 */ /* 0x0001e8000c101904 */
[----:B------:R-:W2:Y:S04]  /*0900*/  LDG.E R0, desc[UR4][R24.64+0x4] ;  /* 0x0000040418007981 */ /* 0x000ea8000c1e1900 */
[----:B------:R-:W2:Y:S02]  /*0910*/  LDG.E R5, desc[UR4][R30.64+0x4] ;  /* 0x000004041e057981 */ /* 0x000ea4000c1e1900 */
[----:B--2---:R-:W-:-:S04]  /*0920*/  FADD R0, R0, -R5 ;  /* 0x8000000500007221 */ /* 0x004fc80000000000 */
[----:B---3--:R-:W-:-:S05]  /*0930*/  FFMA R5, R3, R0, R4 ;  /* 0x0000000003057223 */ /* 0x008fca0000000004 */
[----:B------:R0:W-:Y:S04]  /*0940*/  STG.E desc[UR4][R26.64+0x4], R5 ;  /* 0x000004051a007986 */ /* 0x0001e8000c101904 */
[----:B------:R-:W2:Y:S04]  /*0950*/  LDG.E R9, desc[UR4][R30.64+0x8] ;  /* 0x000008041e097981 */ /* 0x000ea8000c1e1900 */
[----:B------:R-:W2:Y:S02]  /*0960*/  LDG.E R0, desc[UR4][R24.64+0x8] ;  /* 0x0000080418007981 */ /* 0x000ea4000c1e1900 */
[----:B--2---:R-:W-:-:S04]  /*0970*/  FADD R0, R0, -R9 ;  /* 0x8000000900007221 */ /* 0x004fc80000000000 */
[----:B----4-:R-:W-:-:S05]  /*0980*/  FFMA R3, R3, R0, R2 ;  /* 0x0000000003037223 */ /* 0x010fca0000000002 */
[----:B------:R0:W-:Y:S01]  /*0990*/  STG.E desc[UR4][R26.64+0x8], R3 ;  /* 0x000008031a007986 */ /* 0x0001e2000c101904 */
[----:B------:R-:W-:Y:S01]  /*09a0*/  IMAD.MOV.U32 R0, RZ, RZ, -0x1 ;  /* 0xffffffffff007424 */ /* 0x000fe200078e00ff */
[----:B------:R-:W-:Y:S06]  /*09b0*/  BRA `(.L_x_14) ;  /* 0x0000000000a47947 */ /* 0x000fec0003800000 */
.L_x_7:
[----:B------:R-:W-:Y:S01]  /*09c0*/  IADD3 R0, PT, PT, R3, -0xd000000, RZ ;  /* 0xf300000003007810 */ /* 0x000fe20007ffe0ff */
[----:B------:R0:W1:Y:S01]  /*09d0*/  MUFU.RSQ R2, R3 ;  /* 0x0000000300027308 */ /* 0x0000620000001400 */
[----:B------:R-:W-:Y:S02]  /*09e0*/  BSSY.RECONVERGENT B2, `(.L_x_15) ;  /* 0x000000a000027945 */ /* 0x000fe40003800200 */
[----:B------:R-:W-:-:S13]  /*09f0*/  ISETP.GT.U32.AND P0, PT, R0, 0x727fffff, PT ;  /* 0x727fffff0000780c */ /* 0x000fda0003f04070 */
[----:B0-----:R-:W-:Y:S05]  /*0a00*/  @!P0 BRA `(.L_x_16) ;  /* 0x00000000000c8947 */ /* 0x001fea0003800000 */
[----:B------:R-:W-:-:S07]  /*0a10*/  MOV R6, 0xa30 ;  /* 0x00000a3000067802 */ /* 0x000fce0000000f00 */
[----:B-1----:R-:W-:Y:S05]  /*0a20*/  CALL.REL.NOINC `($__internal_1_$__cuda_sm20_sqrt_rn_f32_slowpath) ;  /* 0x00000014000c7944 */ /* 0x002fea0003c00000 */
[----:B------:R-:W-:Y:S05]  /*0a30*/  BRA `(.L_x_17) ;  /* 0x0000000000107947 */ /* 0x000fea0003800000 */
.L_x_16:
[----:B-1----:R-:W-:Y:S01]  /*0a40*/  FMUL.FTZ R0, R3, R2 ;  /* 0x0000000203007220 */ /* 0x002fe20000410000 */
[----:B------:R-:W-:-:S03]  /*0a50*/  FMUL.FTZ R2, R2, 0.5 ;  /* 0x3f00000002027820 */ /* 0x000fc60000410000 */
[----:B------:R-:W-:-:S04]  /*0a60*/  FFMA R3, -R0, R0, R3 ;  /* 0x0000000000037223 */ /* 0x000fc80000000103 */
[----:B------:R-:W-:-:S07]  /*0a70*/  FFMA R0, R3, R2, R0 ;  /* 0x0000000203007223 */ /* 0x000fce0000000000 */
.L_x_17:
[----:B------:R-:W-:Y:S05]  /*0a80*/  BSYNC.RECONVERGENT B2 ;  /* 0x0000000000027941 */ /* 0x000fea0003800200 */
.L_x_15:
[----:B------:R-:W0:Y:S01]  /*0a90*/  MUFU.RCP64H R5, 1.5 ;  /* 0x3ff8000000057908 */ /* 0x000e220000001800 */
[----:B------:R-:W-:Y:S01]  /*0aa0*/  IMAD.MOV.U32 R8, RZ, RZ, 0x0 ;  /* 0x00000000ff087424 */ /* 0x000fe200078e00ff */
[----:B------:R-:W-:Y:S01]  /*0ab0*/  BSSY.RECONVERGENT B2, `(.L_x_18) ;  /* 0x0000017000027945 */ /* 0x000fe20003800200 */
[----:B------:R-:W-:Y:S02]  /*0ac0*/  IMAD.MOV.U32 R9, RZ, RZ, 0x3ff80000 ;  /* 0x3ff80000ff097424 */ /* 0x000fe400078e00ff */
[----:B------:R-:W-:-:S06]  /*0ad0*/  IMAD.MOV.U32 R4, RZ, RZ, 0x1 ;  /* 0x00000001ff047424 */ /* 0x000fcc00078e00ff */
[----:B0-----:R-:W-:-:S08]  /*0ae0*/  DFMA R2, R4, -R8, 1 ;  /* 0x3ff000000402742b */ /* 0x001fd00000000808 */
[----:B------:R-:W-:Y:S02]  /*0af0*/  DFMA R6, R2, R2, R2 ;  /* 0x000000020206722b */ /* 0x000fe40000000002 */
[----:B------:R-:W0:Y:S06]  /*0b00*/  F2F.F64.F32 R2, R0 ;  /* 0x0000000000027310 */ /* 0x000e2c0000201800 */
[----:B------:R-:W-:-:S08]  /*0b10*/  DFMA R6, R4, R6, R4 ;  /* 0x000000060406722b */ /* 0x000fd00000000004 */
[----:B------:R-:W-:Y:S02]  /*0b20*/  DFMA R4, R6, -R8, 1 ;  /* 0x3ff000000604742b */ /* 0x000fe40000000808 */
[----:B0-----:R-:W-:-:S06]  /*0b30*/  DADD R14, -R20, R2 ;  /* 0x00000000140e7229 */ /* 0x001fcc0000000102 */
[----:B------:R-:W-:-:S04]  /*0b40*/  DFMA R4, R6, R4, R6 ;  /* 0x000000040604722b */ /* 0x000fc80000000006 */
[----:B------:R-:W-:-:S04]  /*0b50*/  FSETP.GEU.AND P1, PT, |R15|, 6.5827683646048100446e-37, PT ;  /* 0x036000000f00780b */ /* 0x000fc80003f2e200 */
[----:B------:R-:W-:-:S08]  /*0b60*/  DMUL R2, R14, R4 ;  /* 0x000000040e027228 */ /* 0x000fd00000000000 */
[----:B------:R-:W-:-:S08]  /*0b70*/  DFMA R6, R2, -1.5, R14 ;  /* 0xbff800000206782b */ /* 0x000fd0000000000e */
[----:B------:R-:W-:-:S10]  /*0b80*/  DFMA R2, R4, R6, R2 ;  /* 0x000000060402722b */ /* 0x000fd40000000002 */
[----:B------:R-:W-:-:S05]  /*0b90*/  FFMA R4, RZ, 1.9375, R3 ;  /* 0x3ff80000ff047823 */ /* 0x000fca0000000003 */
[----:B------:R-:W-:-:S13]  /*0ba0*/  FSETP.GT.AND P0, PT, |R4|, 1.469367938527859385e-39, PT ;  /* 0x001000000400780b */ /* 0x000fda0003f04200 */
[----:B------:R-:W-:Y:S05]  /*0bb0*/  @P0 BRA P1, `(.L_x_19) ;  /* 0x0000000000180947 */ /* 0x000fea0000800000 */
[----:B------:R-:W-:Y:S01]  /*0bc0*/  MOV R12, RZ ;  /* 0x000000ff000c7202 */ /* 0x000fe20000000f00 */
[----:B------:R-:W-:Y:S01]  /*0bd0*/  IMAD.MOV.U32 R13, RZ, RZ, 0x3ff80000 ;  /* 0x3ff80000ff0d7424 */ /* 0x000fe200078e00ff */
[----:B------:R-:W-:-:S07]  /*0be0*/  MOV R4, 0xc00 ;  /* 0x00000c0000047802 */ /* 0x000fce0000000f00 */
[----:B------:R-:W-:Y:S05]  /*0bf0*/  CALL.REL.NOINC `($__internal_0_$__cuda_sm20_div_rn_f64_full) ;  /* 0x0000000c00307944 */ /* 0x000fea0003c00000 */
[----:B------:R-:W-:Y:S02]  /*0c00*/  IMAD.MOV.U32 R2, RZ, RZ, R36 ;  /* 0x000000ffff027224 */ /* 0x000fe400078e0024 */
[----:B------:R-:W-:-:S07]  /*0c10*/  IMAD.MOV.U32 R3, RZ, RZ, R37 ;  /* 0x000000ffff037224 */ /* 0x000fce00078e0025 */
.L_x_19:
[----:B------:R-:W-:Y:S05]  /*0c20*/  BSYNC.RECONVERGENT B2 ;  /* 0x0000000000027941 */ /* 0x000fea0003800200 */
.L_x_18:
[----:B------:R-:W0:Y:S02]  /*0c30*/  F2I.F64.TRUNC R0, R2 ;  /* 0x0000000200007311 */ /* 0x000e24000030d100 */
[----:B0-----:R-:W-:-:S07]  /*0c40*/  LOP3.LUT R0, RZ, R0, RZ, 0x33, !PT ;  /* 0x00000000ff007212 */ /* 0x001fce00078e33ff */
.L_x_14:
[----:B------:R-:W-:Y:S05]  /*0c50*/  BSYNC.RECONVERGENT B1 ;  /* 0x0000000000017941 */ /* 0x000fea0003800200 */
.L_x_6:
[----:B------:R-:W-:-:S04]  /*0c60*/  IADD3 R33, PT, PT, R0, R33, RZ ;  /* 0x0000002100217210 */ /* 0x000fc80007ffe0ff */
[----:B------:R-:W-:-:S13]  /*0c70*/  ISETP.GT.AND P0, PT, R33, -0x1, PT ;  /* 0xffffffff2100780c */ /* 0x000fda0003f04270 */
[----:B------:R-:W-:Y:S05]  /*0c80*/  @P0 BRA `(.L_x_20) ;  /* 0xfffffff400ac0947 */ /* 0x000fea000383ffff */
.L_x_3:
[----:B0-----:R-:W-:Y:S05]  /*0c90*/  BSYNC.RECONVERGENT B0 ;  /* 0x0000000000007941 */ /* 0x001fea0003800200 */
.L_x_2:
[----:B------:R-:W0:Y:S01]  /*0ca0*/  LDCU UR6, c[0x0][0x380] ;  /* 0x00007000ff0677ac */ /* 0x000e220008000800 */
[----:B------:R-:W-:-:S05]  /*0cb0*/  VIADD R33, R32, 0x2 ;  /* 0x0000000220217836 */ /* 0x000fca0000000000 */
[----:B0-----:R-:W-:-:S13]  /*0cc0*/  ISETP.GE.AND P0, PT, R33, UR6, PT ;  /* 0x0000000621007c0c */ /* 0x001fda000bf06270 */
[----:B------:R-:W-:Y:S05]  /*0cd0*/  @P0 EXIT ;  /* 0x000000000000094d */ /* 0x000fea0003800000 */
[----:B------:R-:W-:Y:S01]  /*0ce0*/  BSSY.RECONVERGENT B0, `(.L_x_21) ;  /* 0x0000008000007945 */ /* 0x000fe20003800200 */
[----:B------:R-:W-:Y:S01]  /*0cf0*/  IMAD R26, R32, 0x3, RZ ;  /* 0x00000003201a7824 */ /* 0x000fe200078e02ff */
[----:B------:R-:W-:Y:S01]  /*0d00*/  MOV R12, 0x55555555 ;  /* 0x55555555000c7802 */ /* 0x000fe20000000f00 */
[----:B------:R-:W-:Y:S01]  /*0d10*/  IMAD.MOV.U32 R6, RZ, RZ, RZ ;  /* 0x000000ffff067224 */ /* 0x000fe200078e00ff */
[----:B------:R-:W-:Y:S01]  /*0d20*/  MOV R10, 0xd60 ;  /* 0x00000d60000a7802 */ /* 0x000fe20000000f00 */
[----:B------:R-:W-:Y:S02]  /*0d30*/  IMAD.MOV.U32 R13, RZ, RZ, 0x40000000 ;  /* 0x40000000ff0d7424 */ /* 0x000fe400078e00ff */
[----:B------:R-:W-:-:S07]  /*0d40*/  IMAD.MOV.U32 R11, RZ, RZ, 0x3fc55555 ;  /* 0x3fc55555ff0b7424 */ /* 0x000fce00078e00ff */
[----:B------:R-:W-:Y:S05]  /*0d50*/  CALL.REL.NOINC `($_Z14calc_exclvol_fiPfS_$__internal_accurate_pow) ;  /* 0x0000001000987944 */ /* 0x000fea0003c00000 */
[----:B------:R-:W-:Y:S05]  /*0d60*/  BSYNC.RECONVERGENT B0 ;  /* 0x0000000000007941 */ /* 0x000fea0003800200 */
.L_x_21:
        /* <DEDUP_REMOVED lines=9> */
.L_x_22:
[C---:B------:R-:W-:Y:S01]  /*0e00*/  DADD R2, R20.reuse, 2 ;  /* 0x4000000014027429 */ /* 0x040fe20000000000 */
[----:B------:R-:W0:Y:S01]  /*0e10*/  LDC.64 R24, c[0x0][0x388] ;  /* 0x0000e200ff187b82 */ /* 0x000e220000000a00 */
[C---:B------:R-:W-:Y:S01]  /*0e20*/  DSETP.NEU.AND P3, PT, R20.reuse, RZ, PT ;  /* 0x000000ff1400722a */ /* 0x040fe20003f6d000 */
[----:B------:R-:W1:Y:S01]  /*0e30*/  LDCU UR10, c[0x0][0x380] ;  /* 0x00007000ff0a77ac */ /* 0x000e620008000800 */
[C---:B------:R-:W-:Y:S02]  /*0e40*/  DSETP.NAN.AND P2, PT, R20.reuse, R20, PT ;  /* 0x000000141400722a */ /* 0x040fe40003f48000 */
[C---:B------:R-:W-:Y:S02]  /*0e50*/  DSETP.NEU.AND P0, PT, |R20|.reuse, +INF , PT ;  /* 0x7ff000001400742a */ /* 0x040fe40003f0d200 */
[----:B------:R-:W-:Y:S01]  /*0e60*/  FSEL R29, R4, RZ, P3 ;  /* 0x000000ff041d7208 */ /* 0x000fe20001800000 */
[----:B------:R-:W2:Y:S01]  /*0e70*/  LDC.64 R6, c[0x0][0x390] ;  /* 0x0000e400ff067b82 */ /* 0x000ea20000000a00 */
[----:B------:R-:W-:Y:S01]  /*0e80*/  LOP3.LUT R0, R3, 0x7ff00000, RZ, 0xc0, !PT ;  /* 0x7ff0000003007812 */ /* 0x000fe200078ec0ff */
[----:B------:R-:W-:Y:S01]  /*0e90*/  DADD R2, R20, 2 ;  /* 0x4000000014027429 */ /* 0x000fe20000000000 */
[----:B------:R-:W-:-:S02]  /*0ea0*/  FSEL R5, R5, RZ, P3 ;  /* 0x000000ff05057208 */ /* 0x000fc40001800000 */
[----:B------:R-:W-:-:S03]  /*0eb0*/  ISETP.NE.AND P1, PT, R0, 0x7ff00000, PT ;  /* 0x7ff000000000780c */ /* 0x000fc60003f25270 */
[----:B------:R-:W3:Y:S04]  /*0ec0*/  LDC.64 R22, c[0x0][0x388] ;  /* 0x0000e200ff167b82 */ /* 0x000ee80000000a00 */
[----:B------:R-:W-:Y:S02]  /*0ed0*/  FSEL R0, R2, R29, P2 ;  /* 0x0000001d02007208 */ /* 0x000fe40001000000 */
[----:B------:R-:W-:Y:S01]  /*0ee0*/  FSEL R2, R3, R5, P2 ;  /* 0x0000000503027208 */ /* 0x000fe20001000000 */
[----:B------:R-:W-:Y:S01]  /*0ef0*/  DSETP.NEU.AND P2, PT, R20, 1, PT ;  /* 0x3ff000001400742a */ /* 0x000fe20003f4d000 */
[----:B0-----:R-:W-:Y:S02]  /*0f00*/  IMAD.WIDE R24, R26, 0x4, R24 ;  /* 0x000000041a187825 */ /* 0x001fe400078e0218 */
[----:B------:R-:W-:-:S02]  /*0f10*/  @!P1 FSEL R29, R0, RZ, P0 ;  /* 0x000000ff001d9208 */ /* 0x000fc40000000000 */
[----:B------:R-:W-:Y:S02]  /*0f20*/  @!P1 FSEL R5, R2, +QNAN , P0 ;  /* 0x7ff0000002059808 */ /* 0x000fe40000000000 */
[----:B------:R-:W-:Y:S01]  /*0f30*/  FSEL R28, R29, RZ, P2 ;  /* 0x000000ff1d1c7208 */ /* 0x000fe20001000000 */
[----:B--2---:R-:W-:Y:S01]  /*0f40*/  IMAD.WIDE R26, R26, 0x4, R6 ;  /* 0x000000041a1a7825 */ /* 0x004fe200078e0206 */
[----:B-1----:R-:W-:-:S07]  /*0f50*/  FSEL R29, R5, 1.875, P2 ;  /* 0x3ff00000051d7808 */ /* 0x002fce0001000000 */
.L_x_37:
[----:B------:R-:W-:Y:S01]  /*0f60*/  IMAD R31, R33, 0x3, RZ ;  /* 0x00000003211f7824 */ /* 0x000fe200078e02ff */
[----:B------:R-:W2:Y:S03]  /*0f70*/  LDG.E R0, desc[UR4][R24.64] ;  /* 0x0000000418007981 */ /* 0x000ea6000c1e1900 */
[----:B---3--:R-:W-:Y:S01]  /*0f80*/  IMAD.WIDE R30, R31, 0x4, R22 ;  /* 0x000000041f1e7825 */ /* 0x008fe200078e0216 */
[----:B------:R-:W3:Y:S04]  /*0f90*/  LDG.E R2, desc[UR4][R24.64+0x4] ;  /* 0x0000040418027981 */ /* 0x000ee8000c1e1900 */
[----:B0-----:R-:W2:Y:S04]  /*0fa0*/  LDG.E R3, desc[UR4][R30.64] ;  /* 0x000000041e037981 */ /* 0x001ea8000c1e1900 */
[----:B------:R-:W3:Y:S04]  /*0fb0*/  LDG.E R5, desc[UR4][R30.64+0x4] ;  /* 0x000004041e057981 */ /* 0x000ee8000c1e1900 */
[----:B------:R-:W4:Y:S04]  /*0fc0*/  LDG.E R4, desc[UR4][R24.64+0x8] ;  /* 0x0000080418047981 */ /* 0x000f28000c1e1900 */
[----:B------:R-:W4:Y:S01]  /*0fd0*/  LDG.E R7, desc[UR4][R30.64+0x8] ;  /* 0x000008041e077981 */ /* 0x000f22000c1e1900 */
[----:B------:R-:W-:Y:S01]  /*0fe0*/  BSSY.RECONVERGENT B0, `(.L_x_23) ;  /* 0x0000089000007945 */ /* 0x000fe20003800200 */
[----:B--2---:R-:W-:Y:S01]  /*0ff0*/  FADD R0, R0, -R3 ;  /* 0x8000000300007221 */ /* 0x004fe20000000000 */
[----:B---3--:R-:W-:-:S03]  /*1000*/  FADD R5, R2, -R5 ;  /* 0x8000000502057221 */ /* 0x008fc60000000000 */
        /* <DEDUP_REMOVED lines=15> */
.L_x_25:
        /* <DEDUP_REMOVED lines=27> */
.L_x_27:
[----:B------:R-:W-:Y:S05]  /*12b0*/  BSYNC.RECONVERGENT B1 ;  /* 0x0000000000017941 */ /* 0x000fea0003800200 */
.L_x_26:
[----:B------:R-:W-:Y:S01]  /*12c0*/  HFMA2 R11, -RZ, RZ, 2.046875, 0 ;  /* 0x40180000ff0b7431 */ /* 0x000fe200000001ff */
[----:B------:R-:W-:Y:S01]  /*12d0*/  BSSY.RECONVERGENT B1, `(.L_x_28) ;  /* 0x0000006000017945 */ /* 0x000fe20003800200 */
[----:B------:R-:W-:Y:S01]  /*12e0*/  MOV R6, RZ ;  /* 0x000000ff00067202 */ /* 0x000fe20000000f00 */
[----:B------:R-:W-:Y:S01]  /*12f0*/  IMAD.MOV.U32 R13, RZ, RZ, 0x3ff80000 ;  /* 0x3ff80000ff0d7424 */ /* 0x000fe200078e00ff */
[----:B------:R-:W-:Y:S01]  /*1300*/  MOV R10, 0x1330 ;  /* 0x00001330000a7802 */ /* 0x000fe20000000f00 */
[----:B------:R-:W-:-:S07]  /*1310*/  IMAD.MOV.U32 R12, RZ, RZ, RZ ;  /* 0x000000ffff0c7224 */ /* 0x000fce00078e00ff */
[----:B------:R-:W-:Y:S05]  /*1320*/  CALL.REL.NOINC `($_Z14calc_exclvol_fiPfS_$__internal_accurate_pow) ;  /* 0x0000000c00247944 */ /* 0x000fea0003c00000 */
[----:B------:R-:W-:Y:S05]  /*1330*/  BSYNC.RECONVERGENT B1 ;  /* 0x0000000000017941 */ /* 0x000fea0003800200 */
.L_x_28:
[----:B------:R-:W0:Y:S01]  /*1340*/  F2F.F64.F32 R12, R32 ;  /* 0x00000020000c7310 */ /* 0x000e220000201800 */
[----:B------:R-:W-:Y:S01]  /*1350*/  IMAD.MOV.U32 R6, RZ, RZ, 0x1 ;  /* 0x00000001ff067424 */ /* 0x000fe200078e00ff */
        /* <DEDUP_REMOVED lines=17> */
[----:B------:R-:W-:Y:S01]  /*1470*/  IMAD.MOV.U32 R4, RZ, RZ, R36 ;  /* 0x000000ffff047224 */ /* 0x000fe200078e0024 */
[----:B------:R-:W-:-:S07]  /*1480*/  MOV R5, R37 ;  /* 0x0000002500057202 */ /* 0x000fce0000000f00 */
.L_x_30:
[----:B------:R-:W-:Y:S05]  /*1490*/  BSYNC.RECONVERGENT B1 ;  /* 0x0000000000017941 */ /* 0x000fea0003800200 */
.L_x_29:
        /* <DEDUP_REMOVED lines=18> */
[----:B------:R-:W-:Y:S01]  /*15c0*/  IMAD.MOV.U32 R0, RZ, RZ, 0x1 ;  /* 0x00000001ff007424 */ /* 0x000fe200078e00ff */
[----:B------:R-:W-:Y:S06]  /*15d0*/  BRA `(.L_x_31) ;  /* 0x0000000000a47947 */ /* 0x000fec0003800000 */
.L_x_24:
[----:B------:R-:W-:Y:S01]  /*15e0*/  VIADD R0, R3, 0xf3000000 ;  /* 0xf300000003007836 */ /* 0x000fe20000000000 */
[----:B------:R0:W1:Y:S01]  /*15f0*/  MUFU.RSQ R2, R3 ;  /* 0x0000000300027308 */ /* 0x0000620000001400 */
[----:B------:R-:W-:Y:S03]  /*1600*/  BSSY.RECONVERGENT B1, `(.L_x_32) ;  /* 0x000000a000017945 */ /* 0x000fe60003800200 */
[----:B------:R-:W-:-:S13]  /*1610*/  ISETP.GT.U32.AND P0, PT, R0, 0x727fffff, PT ;  /* 0x727fffff0000780c */ /* 0x000fda0003f04070 */
[----:B01----:R-:W-:Y:S05]  /*1620*/  @!P0 BRA `(.L_x_33) ;  /* 0x00000000000c8947 */ /* 0x003fea0003800000 */
[----:B------:R-:W-:-:S07]  /*1630*/  MOV R6, 0x1650 ;  /* 0x0000165000067802 */ /* 0x000fce0000000f00 */
[----:B------:R-:W-:Y:S05]  /*1640*/  CALL.REL.NOINC `($__internal_1_$__cuda_sm20_sqrt_rn_f32_slowpath) ;  /* 0x0000000800047944 */ /* 0x000fea0003c00000 */
[----:B------:R-:W-:Y:S05]  /*1650*/  BRA `(.L_x_34) ;  /* 0x0000000000107947 */ /* 0x000fea0003800000 */
.L_x_33:
[----:B------:R-:W-:Y:S01]  /*1660*/  FMUL.FTZ R0, R3, R2 ;  /* 0x0000000203007220 */ /* 0x000fe20000410000 */
[----:B------:R-:W-:-:S03]  /*1670*/  FMUL.FTZ R2, R2, 0.5 ;  /* 0x3f00000002027820 */ /* 0x000fc60000410000 */
[----:B------:R-:W-:-:S04]  /*1680*/  FFMA R3, -R0, R0, R3 ;  /* 0x0000000000037223 */ /* 0x000fc80000000103 */
[----:B------:R-:W-:-:S07]  /*1690*/  FFMA R0, R3, R2, R0 ;  /* 0x0000000203007223 */ /* 0x000fce0000000000 */
.L_x_34:
[----:B------:R-:W-:Y:S05]  /*16a0*/  BSYNC.RECONVERGENT B1 ;  /* 0x0000000000017941 */ /* 0x000fea0003800200 */
.L_x_32:
[----:B------:R-:W0:Y:S01]  /*16b0*/  MUFU.RCP64H R5, 1.5 ;  /* 0x3ff8000000057908 */ /* 0x000e220000001800 */
[----:B------:R-:W-:Y:S01]  /*16c0*/  MOV R6, 0x0 ;  /* 0x0000000000067802 */ /* 0x000fe20000000f00 */
[----:B------:R-:W-:Y:S01]  /*16d0*/  IMAD.MOV.U32 R7, RZ, RZ, 0x3ff80000 ;  /* 0x3ff80000ff077424 */ /* 0x000fe200078e00ff */
[----:B------:R-:W-:Y:S01]  /*16e0*/  BSSY.RECONVERGENT B1, `(.L_x_35) ;  /* 0x0000016000017945 */ /* 0x000fe20003800200 */
        /* <DEDUP_REMOVED lines=19> */
[----:B------:R-:W-:Y:S01]  /*1820*/  IMAD.MOV.U32 R2, RZ, RZ, R36 ;  /* 0x000000ffff027224 */ /* 0x000fe200078e0024 */
[----:B------:R-:W-:-:S07]  /*1830*/  MOV R3, R37 ;  /* 0x0000002500037202 */ /* 0x000fce0000000f00 */
.L_x_36:
[----:B------:R-:W-:Y:S05]  /*1840*/  BSYNC.RECONVERGENT B1 ;  /* 0x0000000000017941 */ /* 0x000fea0003800200 */
.L_x_35:
[----:B------:R-:W0:Y:S02]  /*1850*/  F2I.F64.TRUNC R0, R2 ;  /* 0x0000000200007311 */ /* 0x000e24000030d100 */
[----:B0-----:R-:W-:-:S07]  /*1860*/  VIADD R0, R0, 0x1 ;  /* 0x0000000100007836 */ /* 0x001fce0000000000 */
.L_x_31:
[----:B------:R-:W-:Y:S05]  /*1870*/  BSYNC.RECONVERGENT B0 ;  /* 0x0000000000007941 */ /* 0x000fea0003800200 */
.L_x_23:
[----:B------:R-:W-:-:S05]  /*1880*/  IMAD.IADD R33, R0, 0x1, R33 ;  /* 0x0000000100217824 */ /* 0x000fca00078e0221 */
[----:B------:R-:W-:-:S13]  /*1890*/  ISETP.GE.AND P0, PT, R33, UR10, PT ;  /* 0x0000000a21007c0c */ /* 0x000fda000bf06270 */
[----:B------:R-:W-:Y:S05]  /*18a0*/  @!P0 BRA `(.L_x_37) ;  /* 0xfffffff400ac8947 */ /* 0x000fea000383ffff */
[----:B------:R-:W-:Y:S05]  /*18b0*/  EXIT ;  /* 0x000000000000794d */ /* 0x000fea0003800000 */
        .weak           $__internal_0_$__cuda_sm20_div_rn_f64_full
        .type           $__internal_0_$__cuda_sm20_div_rn_f64_full,@function
        .size           $__internal_0_$__cuda_sm20_div_rn_f64_full,($__internal_1_$__cuda_sm20_sqrt_rn_f32_slowpath - $__internal_0_$__cuda_sm20_div_rn_f64_full)
$__internal_0_$__cuda_sm20_div_rn_f64_full:
[C---:B------:R-:W-:Y:S01]  /*18c0*/  FSETP.GEU.AND P0, PT, |R13|.reuse, 1.469367938527859385e-39, PT ;  /* 0x001000000d00780b */ /* 0x040fe20003f0e200 */
[----:B------:R-:W-:Y:S01]  /*18d0*/  IMAD.MOV.U32 R16, RZ, RZ, 0x1 ;  /* 0x00000001ff107424 */ /* 0x000fe200078e00ff */
[----:B------:R-:W-:Y:S01]  /*18e0*/  LOP3.LUT R10, R13, 0x800fffff, RZ, 0xc0, !PT ;  /* 0x800fffff0d0a7812 */ /* 0x000fe200078ec0ff */
[----:B------:R-:W-:Y:S01]  /*18f0*/  BSSY.RECONVERGENT B3, `(.L_x_38) ;  /* 0x0000054000037945 */ /* 0x000fe20003800200 */
[C---:B------:R-:W-:Y:S02]  /*1900*/  FSETP.GEU.AND P2, PT, |R15|.reuse, 1.469367938527859385e-39, PT ;  /* 0x001000000f00780b */ /* 0x040fe40003f4e200 */
[----:B------:R-:W-:Y:S02]  /*1910*/  LOP3.LUT R11, R10, 0x3ff00000, RZ, 0xfc, !PT ;  /* 0x3ff000000a0b7812 */ /* 0x000fe400078efcff */
[----:B------:R-:W-:Y:S02]  /*1920*/  MOV R10, R12 ;  /* 0x0000000c000a7202 */ /* 0x000fe40000000f00 */
[----:B------:R-:W-:-:S02]  /*1930*/  LOP3.LUT R5, R15, 0x7ff00000, RZ, 0xc0, !PT ;  /* 0x7ff000000f057812 */ /* 0x000fc400078ec0ff */
[----:B------:R-:W-:Y:S01]  /*1940*/  LOP3.LUT R8, R13, 0x7ff00000, RZ, 0xc0, !PT ;  /* 0x7ff000000d087812 */ /* 0x000fe200078ec0ff */
[----:B------:R-:W-:-:S03]  /*1950*/  @!P0 DMUL R10, R12, 8.98846567431157953865e+307 ;  /* 0x7fe000000c0a8828 */ /* 0x000fc60000000000 */
[----:B------:R-:W-:Y:S01]  /*1960*/  ISETP.GE.U32.AND P1, PT, R5, R8, PT ;  /* 0x000000080500720c */ /* 0x000fe20003f26070 */
[----:B------:R-:W-:Y:S01]  /*1970*/  @!P2 IMAD.MOV.U32 R36, RZ, RZ, RZ ;  /* 0x000000ffff24a224 */ /* 0x000fe200078e00ff */
[----:B------:R-:W-:Y:S01]  /*1980*/  @!P2 LOP3.LUT R6, R13, 0x7ff00000, RZ, 0xc0, !PT ;  /* 0x7ff000000d06a812 */ /* 0x000fe200078ec0ff */
[----:B------:R-:W0:Y:S03]  /*1990*/  MUFU.RCP64H R17, R11 ;  /* 0x0000000b00117308 */ /* 0x000e260000001800 */
[----:B------:R-:W-:Y:S01]  /*19a0*/  @!P2 ISETP.GE.U32.AND P3, PT, R5, R6, PT ;  /* 0x000000060500a20c */ /* 0x000fe20003f66070 */
[----:B------:R-:W-:Y:S01]  /*19b0*/  IMAD.MOV.U32 R6, RZ, RZ, 0x1ca00000 ;  /* 0x1ca00000ff067424 */ /* 0x000fe200078e00ff */
[----:B------:R-:W-:-:S04]  /*19c0*/  @!P0 LOP3.LUT R8, R11, 0x7ff00000, RZ, 0xc0, !PT ;  /* 0x7ff000000b088812 */ /* 0x000fc800078ec0ff */
[----:B------:R-:W-:-:S04]  /*19d0*/  @!P2 SEL R7, R6, 0x63400000, !P3 ;  /* 0x634000000607a807 */ /* 0x000fc80005800000 */
[----:B------:R-:W-:Y:S01]  /*19e0*/  @!P2 LOP3.LUT R7, R7, 0x80000000, R15, 0xf8, !PT ;  /* 0x800000000707a812 */ /* 0x000fe200078ef80f */
[----:B0-----:R-:W-:-:S03]  /*19f0*/  DFMA R18, R16, -R10, 1 ;  /* 0x3ff000001012742b */ /* 0x001fc6000000080a */
[----:B------:R-:W-:Y:S01]  /*1a00*/  @!P2 LOP3.LUT R37, R7, 0x100000, RZ, 0xfc, !PT ;  /* 0x001000000725a812 */ /* 0x000fe200078efcff */
[----:B------:R-:W-:-:S04]  /*1a10*/  IMAD.MOV.U32 R7, RZ, RZ, R5 ;  /* 0x000000ffff077224 */ /* 0x000fc800078e0005 */
[----:B------:R-:W-:-:S08]  /*1a20*/  DFMA R18, R18, R18, R18 ;  /* 0x000000121212722b */ /* 0x000fd00000000012 */
[----:B------:R-:W-:Y:S01]  /*1a30*/  DFMA R18, R16, R18, R16 ;  /* 0x000000121012722b */ /* 0x000fe20000000010 */
[----:B------:R-:W-:Y:S02]  /*1a40*/  SEL R17, R6, 0x63400000, !P1 ;  /* 0x6340000006117807 */ /* 0x000fe40004800000 */
[----:B------:R-:W-:Y:S02]  /*1a50*/  MOV R16, R14 ;  /* 0x0000000e00107202 */ /* 0x000fe40000000f00 */
[----:B------:R-:W-:-:S03]  /*1a60*/  LOP3.LUT R17, R17, 0x800fffff, R15, 0xf8, !PT ;  /* 0x800fffff11117812 */ /* 0x000fc600078ef80f */
[----:B------:R-:W-:-:S03]  /*1a70*/  DFMA R38, R18, -R10, 1 ;  /* 0x3ff000001226742b */ /* 0x000fc6000000080a */
[----:B------:R-:W-:-:S05]  /*1a80*/  @!P2 DFMA R16, R16, 2, -R36 ;  /* 0x400000001010a82b */ /* 0x000fca0000000824 */
[----:B------:R-:W-:-:S05]  /*1a90*/  DFMA R38, R18, R38, R18 ;  /* 0x000000261226722b */ /* 0x000fca0000000012 */
[----:B------:R-:W-:-:S03]  /*1aa0*/  @!P2 LOP3.LUT R7, R17, 0x7ff00000, RZ, 0xc0, !PT ;  /* 0x7ff000001107a812 */ /* 0x000fc600078ec0ff */
[----:B------:R-:W-:Y:S01]  /*1ab0*/  DMUL R36, R38, R16 ;  /* 0x0000001026247228 */ /* 0x000fe20000000000 */
[----:B------:R-:W-:-:S04]  /*1ac0*/  IADD3 R9, PT, PT, R7, -0x1, RZ ;  /* 0xffffffff07097810 */ /* 0x000fc80007ffe0ff */
[----:B------:R-:W-:Y:S01]  /*1ad0*/  ISETP.GT.U32.AND P0, PT, R9, 0x7feffffe, PT ;  /* 0x7feffffe0900780c */ /* 0x000fe20003f04070 */
[----:B------:R-:W-:Y:S02]  /*1ae0*/  VIADD R9, R8, 0xffffffff ;  /* 0xffffffff08097836 */ /* 0x000fe40000000000 */
[----:B------:R-:W-:-:S03]  /*1af0*/  DFMA R18, R36, -R10, R16 ;  /* 0x8000000a2412722b */ /* 0x000fc60000000010 */
[----:B------:R-:W-:-:S05]  /*1b00*/  ISETP.GT.U32.OR P0, PT, R9, 0x7feffffe, P0 ;  /* 0x7feffffe0900780c */ /* 0x000fca0000704470 */
[----:B------:R-:W-:-:S08]  /*1b10*/  DFMA R18, R38, R18, R36 ;  /* 0x000000122612722b */ /* 0x000fd00000000024 */
[----:B------:R-:W-:Y:S05]  /*1b20*/  @P0 BRA `(.L_x_39) ;  /* 0x00000000006c0947 */ /* 0x000fea0003800000 */
[----:B------:R-:W-:-:S04]  /*1b30*/  LOP3.LUT R8, R13, 0x7ff00000, RZ, 0xc0, !PT ;  /* 0x7ff000000d087812 */ /* 0x000fc800078ec0ff */
[CC--:B------:R-:W-:Y:S02]  /*1b40*/  VIADDMNMX R7, R5.reuse, -R8.reuse, 0xb9600000, !PT ;  /* 0xb960000005077446 */ /* 0x0c0fe40007800908 */
[----:B------:R-:W-:Y:S01]  /*1b50*/  ISETP.GE.U32.AND P0, PT, R5, R8, PT ;  /* 0x000000080500720c */ /* 0x000fe20003f06070 */
[----:B------:R-:W-:Y:S01]  /*1b60*/  IMAD.MOV.U32 R8, RZ, RZ, RZ ;  /* 0x000000ffff087224 */ /* 0x000fe200078e00ff */
[----:B------:R-:W-:Y:S02]  /*1b70*/  VIMNMX R7, PT, PT, R7, 0x46a00000, PT ;  /* 0x46a0000007077848 */ /* 0x000fe40003fe0100 */
[----:B------:R-:W-:-:S05]  /*1b80*/  SEL R6, R6, 0x63400000, !P0 ;  /* 0x6340000006067807 */ /* 0x000fca0004000000 */
[----:B------:R-:W-:-:S05]  /*1b90*/  IMAD.IADD R6, R7, 0x1, -R6 ;  /* 0x0000000107067824 */ /* 0x000fca00078e0a06 */
[----:B------:R-:W-:-:S06]  /*1ba0*/  IADD3 R9, PT, PT, R6, 0x7fe00000, RZ ;  /* 0x7fe0000006097810 */ /* 0x000fcc0007ffe0ff */
[----:B------:R-:W-:-:S10]  /*1bb0*/  DMUL R36, R18, R8 ;  /* 0x0000000812247228 */ /* 0x000fd40000000000 */
[----:B------:R-:W-:-:S13]  /*1bc0*/  FSETP.GTU.AND P0, PT, |R37|, 1.469367938527859385e-39, PT ;  /* 0x001000002500780b */ /* 0x000fda0003f0c200 */
[----:B------:R-:W-:Y:S05]  /*1bd0*/  @P0 BRA `(.L_x_40) ;  /* 0x0000000000940947 */ /* 0x000fea0003800000 */
[----:B------:R-:W-:-:S06]  /*1be0*/  DFMA R10, R18, -R10, R16 ;  /* 0x8000000a120a722b */ /* 0x000fcc0000000010 */
[----:B------:R-:W-:-:S04]  /*1bf0*/  IMAD.MOV.U32 R10, RZ, RZ, RZ ;  /* 0x000000ffff0a7224 */ /* 0x000fc800078e00ff */
[C---:B------:R-:W-:Y:S02]  /*1c00*/  FSETP.NEU.AND P0, PT, R11.reuse, RZ, PT ;  /* 0x000000ff0b00720b */ /* 0x040fe40003f0d000 */
[----:B------:R-:W-:-:S04]  /*1c10*/  LOP3.LUT R13, R11, 0x80000000, R13, 0x48, !PT ;  /* 0x800000000b0d7812 */ /* 0x000fc800078e480d */
[----:B------:R-:W-:-:S07]  /*1c20*/  LOP3.LUT R11, R13, R9, RZ, 0xfc, !PT ;  /* 0x000000090d0b7212 */ /* 0x000fce00078efcff */
[----:B------:R-:W-:Y:S05]  /*1c30*/  @!P0 BRA `(.L_x_40) ;  /* 0x00000000007c8947 */ /* 0x000fea0003800000 */
[C---:B------:R-:W-:Y:S01]  /*1c40*/  IADD3 R9, PT, PT, -R6.reuse, RZ, RZ ;  /* 0x000000ff06097210 */ /* 0x040fe20007ffe1ff */
[----:B------:R-:W-:Y:S01]  /*1c50*/  IMAD.MOV.U32 R8, RZ, RZ, RZ ;  /* 0x000000ffff087224 */ /* 0x000fe200078e00ff */
[----:B------:R-:W-:Y:S01]  /*1c60*/  DMUL.RP R10, R18, R10 ;  /* 0x0000000a120a7228 */ /* 0x000fe20000008000 */
[----:B------:R-:W-:-:S04]  /*1c70*/  IADD3 R5, PT, PT, -R6, -0x43300000, RZ ;  /* 0xbcd0000006057810 */ /* 0x000fc80007ffe1ff */
[----:B------:R-:W-:-:S05]  /*1c80*/  DFMA R8, R36, -R8, R18 ;  /* 0x800000082408722b */ /* 0x000fca0000000012 */
[----:B------:R-:W-:-:S05]  /*1c90*/  LOP3.LUT R13, R11, R13, RZ, 0x3c, !PT ;  /* 0x0000000d0b0d7212 */ /* 0x000fca00078e3cff */
[----:B------:R-:W-:-:S04]  /*1ca0*/  FSETP.NEU.AND P0, PT, |R9|, R5, PT ;  /* 0x000000050900720b */ /* 0x000fc80003f0d200 */
[----:B------:R-:W-:Y:S02]  /*1cb0*/  FSEL R36, R10, R36, !P0 ;  /* 0x000000240a247208 */ /* 0x000fe40004000000 */
[----:B------:R-:W-:Y:S01]  /*1cc0*/  FSEL R37, R13, R37, !P0 ;  /* 0x000000250d257208 */ /* 0x000fe20004000000 */
[----:B------:R-:W-:Y:S06]  /*1cd0*/  BRA `(.L_x_40) ;  /* 0x0000000000547947 */ /* 0x000fec0003800000 */
.L_x_39:
[----:B------:R-:W-:-:S14]  /*1ce0*/  DSETP.NAN.AND P0, PT, R14, R14, PT ;  /* 0x0000000e0e00722a */ /* 0x000fdc0003f08000 */
[----:B------:R-:W-:Y:S05]  /*1cf0*/  @P0 BRA `(.L_x_41) ;  /* 0x0000000000440947 */ /* 0x000fea0003800000 */
[----:B------:R-:W-:-:S14]  /*1d00*/  DSETP.NAN.AND P0, PT, R12, R12, PT ;  /* 0x0000000c0c00722a */ /* 0x000fdc0003f08000 */
[----:B------:R-:W-:Y:S05]  /*1d10*/  @P0 BRA `(.L_x_42) ;  /* 0x0000000000300947 */ /* 0x000fea0003800000 */
[----:B------:R-:W-:Y:S01]  /*1d20*/  ISETP.NE.AND P0, PT, R7, R8, PT ;  /* 0x000000080700720c */ /* 0x000fe20003f05270 */
[----:B------:R-:W-:Y:S01]  /*1d30*/  IMAD.MOV.U32 R36, RZ, RZ, 0x0 ;  /* 0x00000000ff247424 */ /* 0x000fe200078e00ff */
[----:B------:R-:W-:-:S11]  /*1d40*/  MOV R37, 0xfff80000 ;  /* 0xfff8000000257802 */ /* 0x000fd60000000f00 */
[----:B------:R-:W-:Y:S05]  /*1d50*/  @!P0 BRA `(.L_x_40) ;  /* 0x0000000000348947 */ /* 0x000fea0003800000 */
[----:B------:R-:W-:Y:S02]  /*1d60*/  ISETP.NE.AND P0, PT, R7, 0x7ff00000, PT ;  /* 0x7ff000000700780c */ /* 0x000fe40003f05270 */
[----:B------:R-:W-:Y:S02]  /*1d70*/  LOP3.LUT R37, R15, 0x80000000, R13, 0x48, !PT ;  /* 0x800000000f257812 */ /* 0x000fe400078e480d */
[----:B------:R-:W-:-:S13]  /*1d80*/  ISETP.EQ.OR P0, PT, R8, RZ, !P0 ;  /* 0x000000ff0800720c */ /* 0x000fda0004702670 */
[----:B------:R-:W-:Y:S01]  /*1d90*/  @P0 LOP3.LUT R5, R37, 0x7ff00000, RZ, 0xfc, !PT ;  /* 0x7ff0000025050812 */ /* 0x000fe200078efcff */
[----:B------:R-:W-:Y:S02]  /*1da0*/  @!P0 IMAD.MOV.U32 R36, RZ, RZ, RZ ;  /* 0x000000ffff248224 */ /* 0x000fe400078e00ff */
[----:B------:R-:W-:Y:S01]  /*1db0*/  @P0 IMAD.MOV.U32 R36, RZ, RZ, RZ ;  /* 0x000000ffff240224 */ /* 0x000fe200078e00ff */
[----:B------:R-:W-:Y:S01]  /*1dc0*/  @P0 MOV R37, R5 ;  /* 0x0000000500250202 */ /* 0x000fe20000000f00 */
[----:B------:R-:W-:Y:S06]  /*1dd0*/  BRA `(.L_x_40) ;  /* 0x0000000000147947 */ /* 0x000fec0003800000 */
.L_x_42:
[----:B------:R-:W-:Y:S01]  /*1de0*/  LOP3.LUT R37, R13, 0x80000, RZ, 0xfc, !PT ;  /* 0x000800000d257812 */ /* 0x000fe200078efcff */
[----:B------:R-:W-:Y:S01]  /*1df0*/  IMAD.MOV.U32 R36, RZ, RZ, R12 ;  /* 0x000000ffff247224 */ /* 0x000fe200078e000c */
[----:B------:R-:W-:Y:S06]  /*1e00*/  BRA `(.L_x_40) ;  /* 0x0000000000087947 */ /* 0x000fec0003800000 */
.L_x_41:
[----:B------:R-:W-:Y:S01]  /*1e10*/  LOP3.LUT R37, R15, 0x80000, RZ, 0xfc, !PT ;  /* 0x000800000f257812 */ /* 0x000fe200078efcff */
[----:B------:R-:W-:-:S07]  /*1e20*/  IMAD.MOV.U32 R36, RZ, RZ, R14 ;  /* 0x000000ffff247224 */ /* 0x000fce00078e000e */
.L_x_40:
[----:B------:R-:W-:Y:S05]  /*1e30*/  BSYNC.RECONVERGENT B3 ;  /* 0x0000000000037941 */ /* 0x000fea0003800200 */
.L_x_38:
[----:B------:R-:W-:-:S04]  /*1e40*/  HFMA2 R5, -RZ, RZ, 0, 0 ;  /* 0x00000000ff057431 */ /* 0x000fc800000001ff */
[----:B------:R-:W-:Y:S05]  /*1e50*/  RET.REL.NODEC R4 `(_Z14calc_exclvol_fiPfS_) ;  /* 0xffffffe004687950 */ /* 0x000fea0003c3ffff */
        .weak           $__internal_1_$__cuda_sm20_sqrt_rn_f32_slowpath
        .type           $__internal_1_$__cuda_sm20_sqrt_rn_f32_slowpath,@function
        .size           $__internal_1_$__cuda_sm20_sqrt_rn_f32_slowpath,($_Z14calc_exclvol_fiPfS_$__internal_accurate_pow - $__internal_1_$__cuda_sm20_sqrt_rn_f32_slowpath)
$__internal_1_$__cuda_sm20_sqrt_rn_f32_slowpath:
[----:B------:R-:W-:-:S13]  /*1e60*/  LOP3.LUT P0, RZ, R3, 0x7fffffff, RZ, 0xc0, !PT ;  /* 0x7fffffff03ff7812 */ /* 0x000fda000780c0ff */
[----:B------:R-:W-:Y:S01]  /*1e70*/  @!P0 IMAD.MOV.U32 R0, RZ, RZ, R3 ;  /* 0x000000ffff008224 */ /* 0x000fe200078e0003 */
[----:B------:R-:W-:Y:S06]  /*1e80*/  @!P0 BRA `(.L_x_43) ;  /* 0x0000000000408947 */ /* 0x000fec0003800000 */
[----:B------:R-:W-:-:S13]  /*1e90*/  FSETP.GEU.FTZ.AND P0, PT, R3, RZ, PT ;  /* 0x000000ff0300720b */ /* 0x000fda0003f1e000 */
[----:B------:R-:W-:Y:S01]  /*1ea0*/  @!P0 IMAD.MOV.U32 R0, RZ, RZ, 0x7fffffff ;  /* 0x7fffffffff008424 */ /* 0x000fe200078e00ff */
[----:B------:R-:W-:Y:S06]  /*1eb0*/  @!P0 BRA `(.L_x_43) ;  /* 0x0000000000348947 */ /* 0x000fec0003800000 */
[----:B------:R-:W-:-:S13]  /*1ec0*/  FSETP.GTU.FTZ.AND P0, PT, |R3|, +INF , PT ;  /* 0x7f8000000300780b */ /* 0x000fda0003f1c200 */
[----:B------:R-:W-:Y:S01]  /*1ed0*/  @P0 FADD.FTZ R0, R3, 1 ;  /* 0x3f80000003000421 */ /* 0x000fe20000010000 */
[----:B------:R-:W-:Y:S06]  /*1ee0*/  @P0 BRA `(.L_x_43) ;  /* 0x0000000000280947 */ /* 0x000fec0003800000 */
[----:B------:R-:W-:-:S13]  /*1ef0*/  FSETP.NEU.FTZ.AND P0, PT, |R3|, +INF , PT ;  /* 0x7f8000000300780b */ /* 0x000fda0003f1d200 */
[----:B------:R-:W-:-:S04]  /*1f00*/  @P0 FFMA R2, R3, 1.84467440737095516160e+19, RZ ;  /* 0x5f80000003020823 */ /* 0x000fc800000000ff */
[----:B------:R-:W0:Y:S02]  /*1f10*/  @P0 MUFU.RSQ R5, R2 ;  /* 0x0000000200050308 */ /* 0x000e240000001400 */
[----:B0-----:R-:W-:Y:S01]  /*1f20*/  @P0 FMUL.FTZ R7, R2, R5 ;  /* 0x0000000502070220 */ /* 0x001fe20000410000 */
[----:B------:R-:W-:-:S03]  /*1f30*/  @P0 FMUL.FTZ R5, R5, 0.5 ;  /* 0x3f00000005050820 */ /* 0x000fc60000410000 */
[----:B------:R-:W-:-:S04]  /*1f40*/  @P0 FADD.FTZ R0, -R7, -RZ ;  /* 0x800000ff07000221 */ /* 0x000fc80000010100 */
[----:B------:R-:W-:Y:S01]  /*1f50*/  @P0 FFMA R4, R7, R0, R2 ;  /* 0x0000000007040223 */ /* 0x000fe20000000002 */
[----:B------:R-:W-:-:S03]  /*1f60*/  @!P0 MOV R0, R3 ;  /* 0x0000000300008202 */ /* 0x000fc60000000f00 */
[----:B------:R-:W-:-:S04]  /*1f70*/  @P0 FFMA R4, R4, R5, R7 ;  /* 0x0000000504040223 */ /* 0x000fc80000000007 */
[----:B------:R-:W-:-:S07]  /*1f80*/  @P0 FMUL.FTZ R0, R4, 2.3283064365386962891e-10 ;  /* 0x2f80000004000820 */ /* 0x000fce0000410000 */
.L_x_43:
[----:B------:R-:W-:Y:S02]  /*1f90*/  IMAD.MOV.U32 R2, RZ, RZ, R6 ;  /* 0x000000ffff027224 */ /* 0x000fe400078e0006 */
[----:B------:R-:W-:-:S04]  /*1fa0*/  IMAD.MOV.U32 R3, RZ, RZ, 0x0 ;  /* 0x00000000ff037424 */ /* 0x000fc800078e00ff */
[----:B------:R-:W-:Y:S05]  /*1fb0*/  RET.REL.NODEC R2 `(_Z14calc_exclvol_fiPfS_) ;  /* 0xffffffe002107950 */ /* 0x000fea0003c3ffff */
        .type           $_Z14calc_exclvol_fiPfS_$__internal_accurate_pow,@function
        .size           $_Z14calc_exclvol_fiPfS_$__internal_accurate_pow,(.L_x_97 - $_Z14calc_exclvol_fiPfS_$__internal_accurate_pow)
$_Z14calc_exclvol_fiPfS_$__internal_accurate_pow:
[----:B------:R-:W-:Y:S01]  /*1fc0*/  ISETP.GT.U32.AND P0, PT, R13, 0xfffff, PT ;  /* 0x000fffff0d00780c */ /* 0x000fe20003f04070 */
[----:B------:R-:W-:Y:S01]  /*1fd0*/  IMAD.MOV.U32 R14, RZ, RZ, RZ ;  /* 0x000000ffff0e7224 */ /* 0x000fe200078e00ff */
[----:B------:R-:W-:Y:S01]  /*1fe0*/  MOV R7, R13 ;  /* 0x0000000d00077202 */ /* 0x000fe20000000f00 */
[----:B------:R-:W-:Y:S01]  /*1ff0*/  UMOV UR6, 0x7d2cafe2 ;  /* 0x7d2cafe200067882 */ /* 0x000fe20000000000 */
[----:B------:R-:W-:Y:S01]  /*2000*/  UMOV UR7, 0x3eb0f5ff ;  /* 0x3eb0f5ff00077882 */ /* 0x000fe20000000000 */
[----:B------:R-:W-:Y:S01]  /*2010*/  SHF.R.U32.HI R13, RZ, 0x14, R13 ;  /* 0x00000014ff0d7819 */ /* 0x000fe2000001160d */
[----:B------:R-:W-:Y:S01]  /*2020*/  UMOV UR8, 0x3b39803f ;  /* 0x3b39803f00087882 */ /* 0x000fe20000000000 */
[----:B------:R-:W-:-:S06]  /*2030*/  UMOV UR9, 0x3c7abc9e ;  /* 0x3c7abc9e00097882 */ /* 0x000fcc0000000000 */
[----:B------:R-:W-:-:S10]  /*2040*/  @!P0 DMUL R4, R6, 1.80143985094819840000e+16 ;  /* 0x4350000006048828 */ /* 0x000fd40000000000 */
[----:B------:R-:W-:Y:S01]  /*2050*/  @!P0 IMAD.MOV.U32 R7, RZ, RZ, R5 ;  /* 0x000000ffff078224 */ /* 0x000fe200078e0005 */
[----:B------:R-:W-:Y:S01]  /*2060*/  @!P0 LEA.HI R13, R5, 0xffffffca, RZ, 0xc ;  /* 0xffffffca050d8811 */ /* 0x000fe200078f60ff */
[----:B------:R-:W-:-:S03]  /*2070*/  @!P0 IMAD.MOV.U32 R6, RZ, RZ, R4 ;  /* 0x000000ffff068224 */ /* 0x000fc600078e0004 */
[----:B------:R-:W-:-:S04]  /*2080*/  LOP3.LUT R7, R7, 0x800fffff, RZ, 0xc0, !PT ;  /* 0x800fffff07077812 */ /* 0x000fc800078ec0ff */
[----:B------:R-:W-:-:S04]  /*2090*/  LOP3.LUT R7, R7, 0x3ff00000, RZ, 0xfc, !PT ;  /* 0x3ff0000007077812 */ /* 0x000fc800078efcff */
[----:B------:R-:W-:-:S13]  /*20a0*/  ISETP.GE.U32.AND P1, PT, R7, 0x3ff6a09f, PT ;  /* 0x3ff6a09f0700780c */ /* 0x000fda0003f26070 */
[----:B------:R-:W-:-:S05]  /*20b0*/  @P1 IADD3 R4, PT, PT, R7, -0x100000, RZ ;  /* 0xfff0000007041810 */ /* 0x000fca0007ffe0ff */
[----:B------:R-:W-:-:S06]  /*20c0*/  @P1 IMAD.MOV.U32 R7, RZ, RZ, R4 ;  /* 0x000000ffff071224 */ /* 0x000fcc00078e0004 */
[C---:B------:R-:W-:Y:S02]  /*20d0*/  DADD R16, R6.reuse, 1 ;  /* 0x3ff0000006107429 */ /* 0x040fe40000000000 */
[----:B------:R-:W-:-:S04]  /*20e0*/  DADD R6, R6, -1 ;  /* 0xbff0000006067429 */ /* 0x000fc80000000000 */
[----:B------:R-:W0:Y:S02]  /*20f0*/  MUFU.RCP64H R15, R17 ;  /* 0x00000011000f7308 */ /* 0x000e240000001800 */
[----:B0-----:R-:W-:-:S08]  /*2100*/  DFMA R8, -R16, R14, 1 ;  /* 0x3ff000001008742b */ /* 0x001fd0000000010e */
[----:B------:R-:W-:-:S08]  /*2110*/  DFMA R8, R8, R8, R8 ;  /* 0x000000080808722b */ /* 0x000fd00000000008 */
[----:B------:R-:W-:Y:S01]  /*2120*/  DFMA R8, R14, R8, R14 ;  /* 0x000000080e08722b */ /* 0x000fe2000000000e */
[----:B------:R-:W-:Y:S01]  /*2130*/  MOV R14, 0x41ad3b5a ;  /* 0x41ad3b5a000e7802 */ /* 0x000fe20000000f00 */
[----:B------:R-:W-:-:S06]  /*2140*/  IMAD.MOV.U32 R15, RZ, RZ, 0x3ed0f5d2 ;  /* 0x3ed0f5d2ff0f7424 */ /* 0x000fcc00078e00ff */
[----:B------:R-:W-:-:S08]  /*2150*/  DMUL R38, R6, R8 ;  /* 0x0000000806267228 */ /* 0x000fd00000000000 */
[----:B------:R-:W-:-:S08]  /*2160*/  DFMA R38, R6, R8, R38 ;  /* 0x000000080626722b */ /* 0x000fd00000000026 */
[----:B------:R-:W-:-:S08]  /*2170*/  DADD R36, R6, -R38 ;  /* 0x0000000006247229 */ /* 0x000fd00000000826 */
[----:B------:R-:W-:-:S08]  /*2180*/  DADD R36, R36, R36 ;  /* 0x0000000024247229 */ /* 0x000fd00000000024 */
[-C--:B------:R-:W-:Y:S02]  /*2190*/  DFMA R36, R6, -R38.reuse, R36 ;  /* 0x800000260624722b */ /* 0x080fe40000000024 */
[----:B------:R-:W-:-:S06]  /*21a0*/  DMUL R6, R38, R38 ;  /* 0x0000002626067228 */ /* 0x000fcc0000000000 */
[----:B------:R-:W-:Y:S02]  /*21b0*/  DMUL R36, R8, R36 ;  /* 0x0000002408247228 */ /* 0x000fe40000000000 */
[----:B------:R-:W-:Y:S01]  /*21c0*/  DFMA R14, R6, UR6, R14 ;  /* 0x00000006060e7c2b */ /* 0x000fe2000800000e */
[----:B------:R-:W-:Y:S01]  /*21d0*/  UMOV UR6, 0x75488a3f ;  /* 0x75488a3f00067882 */ /* 0x000fe20000000000 */
[----:B------:R-:W-:-:S06]  /*21e0*/  UMOV UR7, 0x3ef3b20a ;  /* 0x3ef3b20a00077882 */ /* 0x000fcc0000000000 */
[----:B------:R-:W-:Y:S01]  /*21f0*/  DFMA R16, R6, R14, UR6 ;  /* 0x0000000606107e2b */ /* 0x000fe2000800000e */
[----:B------:R-:W-:Y:S01]  /*2200*/  UMOV UR6, 0xe4faecd5 ;  /* 0xe4faecd500067882 */ /* 0x000fe20000000000 */
[----:B------:R-:W-:Y:S01]  /*2210*/  UMOV UR7, 0x3f1745cd ;  /* 0x3f1745cd00077882 */ /* 0x000fe20000000000 */
[----:B------:R-:W-:Y:S01]  /*2220*/  DMUL R14, R38, R38 ;  /* 0x00000026260e7228 */ /* 0x000fe20000000000 */
[----:B------:R-:W-:Y:S01]  /*2230*/  VIADD R9, R37, 0x100000 ;  /* 0x0010000025097836 */ /* 0x000fe20000000000 */
[----:B------:R-:W-:-:S03]  /*2240*/  MOV R8, R36 ;  /* 0x0000002400087202 */ /* 0x000fc60000000f00 */
[----:B------:R-:W-:Y:S01]  /*2250*/  DFMA R16, R6, R16, UR6 ;  /* 0x0000000606107e2b */ /* 0x000fe20008000010 */
[----:B------:R-:W-:Y:S01]  /*2260*/  UMOV UR6, 0x258a578b ;  /* 0x258a578b00067882 */ /* 0x000fe20000000000 */
[----:B------:R-:W-:-:S06]  /*2270*/  UMOV UR7, 0x3f3c71c7 ;  /* 0x3f3c71c700077882 */ /* 0x000fcc0000000000 */
        /* <DEDUP_REMOVED lines=9> */
[----:B------:R-:W-:-:S08]  /*2310*/  DFMA R18, R6, R16, UR6 ;  /* 0x0000000606127e2b */ /* 0x000fd00008000010 */
[----:B------:R-:W-:Y:S01]  /*2320*/  DADD R4, -R18, UR6 ;  /* 0x0000000612047e29 */ /* 0x000fe20008000100 */
[----:B------:R-:W-:Y:S01]  /*2330*/  UMOV UR6, 0xb9e7b0 ;  /* 0x00b9e7b000067882 */ /* 0x000fe20000000000 */
[----:B------:R-:W-:-:S06]  /*2340*/  UMOV UR7, 0x3c46a4cb ;  /* 0x3c46a4cb00077882 */ /* 0x000fcc0000000000 */
[----:B------:R-:W-:Y:S02]  /*2350*/  DFMA R16, R6, R16, R4 ;  /* 0x000000100610722b */ /* 0x000fe40000000004 */
[C---:B------:R-:W-:Y:S02]  /*2360*/  DFMA R4, R38.reuse, R38, -R14 ;  /* 0x000000262604722b */ /* 0x040fe4000000080e */
[----:B------:R-:W-:-:S04]  /*2370*/  DMUL R6, R38, R14 ;  /* 0x0000000e26067228 */ /* 0x000fc80000000000 */
[----:B------:R-:W-:Y:S01]  /*2380*/  DADD R16, R16, -UR6 ;  /* 0x8000000610107e29 */ /* 0x000fe20008000000 */
[----:B------:R-:W-:Y:S01]  /*2390*/  UMOV UR6, 0x80000000 ;  /* 0x8000000000067882 */ /* 0x000fe20000000000 */
[C---:B------:R-:W-:Y:S01]  /*23a0*/  DFMA R8, R38.reuse, R8, R4 ;  /* 0x000000082608722b */ /* 0x040fe20000000004 */
[----:B------:R-:W-:Y:S01]  /*23b0*/  UMOV UR7, 0x43300000 ;  /* 0x4330000000077882 */ /* 0x000fe20000000000 */
[----:B------:R-:W-:-:S08]  /*23c0*/  DFMA R4, R38, R14, -R6 ;  /* 0x0000000e2604722b */ /* 0x000fd00000000806 */
[----:B------:R-:W-:-:S08]  /*23d0*/  DFMA R4, R36, R14, R4 ;  /* 0x0000000e2404722b */ /* 0x000fd00000000004 */
[----:B------:R-:W-:Y:S02]  /*23e0*/  DFMA R4, R38, R8, R4 ;  /* 0x000000082604722b */ /* 0x000fe40000000004 */
[----:B------:R-:W-:-:S08]  /*23f0*/  DADD R8, R18, R16 ;  /* 0x0000000012087229 */ /* 0x000fd00000000010 */
[----:B------:R-:W-:-:S08]  /*2400*/  DADD R18, R18, -R8 ;  /* 0x0000000012127229 */ /* 0x000fd00000000808 */
[----:B------:R-:W-:Y:S02]  /*2410*/  DADD R18, R16, R18 ;  /* 0x0000000010127229 */ /* 0x000fe40000000012 */
[----:B------:R-:W-:-:S08]  /*2420*/  DMUL R16, R8, R6 ;  /* 0x0000000608107228 */ /* 0x000fd00000000000 */
[----:B------:R-:W-:-:S08]  /*2430*/  DFMA R14, R8, R6, -R16 ;  /* 0x00000006080e722b */ /* 0x000fd00000000810 */
[----:B------:R-:W-:-:S08]  /*2440*/  DFMA R4, R8, R4, R14 ;  /* 0x000000040804722b */ /* 0x000fd0000000000e */
[----:B------:R-:W-:-:S08]  /*2450*/  DFMA R18, R18, R6, R4 ;  /* 0x000000061212722b */ /* 0x000fd00000000004 */
[----:B------:R-:W-:-:S08]  /*2460*/  DADD R4, R16, R18 ;  /* 0x0000000010047229 */ /* 0x000fd00000000012 */
[--C-:B------:R-:W-:Y:S02]  /*2470*/  DADD R6, R38, R4.reuse ;  /* 0x0000000026067229 */ /* 0x100fe40000000004 */
[----:B------:R-:W-:-:S06]  /*2480*/  DADD R16, R16, -R4 ;  /* 0x0000000010107229 */ /* 0x000fcc0000000804 */
[----:B------:R-:W-:Y:S02]  /*2490*/  DADD R38, R38, -R6 ;  /* 0x0000000026267229 */ /* 0x000fe40000000806 */
[----:B------:R-:W-:-:S06]  /*24a0*/  DADD R16, R18, R16 ;  /* 0x0000000012107229 */ /* 0x000fcc0000000010 */
[----:B------:R-:W-:Y:S01]  /*24b0*/  DADD R38, R4, R38 ;  /* 0x0000000004267229 */ /* 0x000fe20000000026 */
[C---:B------:R-:W-:Y:S02]  /*24c0*/  VIADD R4, R13.reuse, 0xfffffc01 ;  /* 0xfffffc010d047836 */ /* 0x040fe40000000000 */
[----:B------:R-:W-:Y:S02]  /*24d0*/  HFMA2 R5, -RZ, RZ, 3.59375, 0 ;  /* 0x43300000ff057431 */ /* 0x000fe400000001ff */
[----:B------:R-:W-:Y:S02]  /*24e0*/  @P1 VIADD R4, R13, 0xfffffc02 ;  /* 0xfffffc020d041836 */ /* 0x000fe40000000000 */
[----:B------:R-:W-:Y:S01]  /*24f0*/  IMAD.MOV.U32 R13, RZ, RZ, R11 ;  /* 0x000000ffff0d7224 */ /* 0x000fe200078e000b */
[----:B------:R-:W-:Y:S02]  /*2500*/  DADD R16, R16, R38 ;  /* 0x0000000010107229 */ /* 0x000fe40000000026 */
[----:B------:R-:W-:-:S06]  /*2510*/  LOP3.LUT R4, R4, 0x80000000, RZ, 0x3c, !PT ;  /* 0x8000000004047812 */ /* 0x000fcc00078e3cff */
[----:B------:R-:W-:Y:S01]  /*2520*/  DADD R8, R4, -UR6 ;  /* 0x8000000604087e29 */ /* 0x000fe20008000000 */
[----:B------:R-:W-:Y:S01]  /*2530*/  UMOV UR6, 0xfefa39ef ;  /* 0xfefa39ef00067882 */ /* 0x000fe20000000000 */
[----:B------:R-:W-:Y:S01]  /*2540*/  DADD R36, R36, R16 ;  /* 0x0000000024247229 */ /* 0x000fe20000000010 */
[----:B------:R-:W-:-:S07]  /*2550*/  UMOV UR7, 0x3fe62e42 ;  /* 0x3fe62e4200077882 */ /* 0x000fce0000000000 */
[----:B------:R-:W-:-:S08]  /*2560*/  DADD R14, R6, R36 ;  /* 0x00000000060e7229 */ /* 0x000fd00000000024 */
[--C-:B------:R-:W-:Y:S02]  /*2570*/  DFMA R4, R8, UR6, R14.reuse ;  /* 0x0000000608047c2b */ /* 0x100fe4000800000e */
[----:B------:R-:W-:-:S06]  /*2580*/  DADD R16, R6, -R14 ;  /* 0x0000000006107229 */ /* 0x000fcc000000080e */
[----:B------:R-:W-:Y:S02]  /*2590*/  DFMA R6, R8, -UR6, R4 ;  /* 0x8000000608067c2b */ /* 0x000fe40008000004 */
[----:B------:R-:W-:-:S06]  /*25a0*/  DADD R16, R36, R16 ;  /* 0x0000000024107229 */ /* 0x000fcc0000000010 */
[----:B------:R-:W-:-:S08]  /*25b0*/  DADD R6, -R14, R6 ;  /* 0x000000000e067229 */ /* 0x000fd00000000106 */
[----:B------:R-:W-:-:S08]  /*25c0*/  DADD R6, R16, -R6 ;  /* 0x0000000010067229 */ /* 0x000fd00000000806 */
[----:B------:R-:W-:Y:S01]  /*25d0*/  DFMA R8, R8, UR8, R6 ;  /* 0x0000000808087c2b */ /* 0x000fe20008000006 */
[C---:B------:R-:W-:Y:S01]  /*25e0*/  IMAD.SHL.U32 R6, R13.reuse, 0x2, RZ ;  /* 0x000000020d067824 */ /* 0x040fe200078e00ff */
[----:B------:R-:W-:-:S04]  /*25f0*/  LOP3.LUT R7, R13, 0xff0fffff, RZ, 0xc0, !PT ;  /* 0xff0fffff0d077812 */ /* 0x000fc800078ec0ff */
[----:B------:R-:W-:Y:S02]  /*2600*/  ISETP.GT.U32.AND P0, PT, R6, -0x2000001, PT ;  /* 0xfdffffff0600780c */ /* 0x000fe40003f04070 */
[----:B------:R-:W-:Y:S01]  /*2610*/  DADD R14, R4, R8 ;  /* 0x00000000040e7229 */ /* 0x000fe20000000008 */
[----:B------:R-:W-:Y:S02]  /*2620*/  MOV R6, R12 ;  /* 0x0000000c00067202 */ /* 0x000fe40000000f00 */
[----:B------:R-:W-:-:S05]  /*2630*/  SEL R7, R7, R13, P0 ;  /* 0x0000000d07077207 */ /* 0x000fca0000000000 */
[----:B------:R-:W-:Y:S02]  /*2640*/  DADD R4, R4, -R14 ;  /* 0x0000000004047229 */ /* 0x000fe4000000080e */
[----:B------:R-:W-:-:S06]  /*2650*/  DMUL R12, R14, R6 ;  /* 0x000000060e0c7228 */ /* 0x000fcc0000000000 */
[----:B------:R-:W-:Y:S02]  /*2660*/  DADD R8, R8, R4 ;  /* 0x0000000008087229 */ /* 0x000fe40000000004 */
[----:B------:R-:W-:-:S08]  /*2670*/  DFMA R14, R14, R6, -R12 ;  /* 0x000000060e0e722b */ /* 0x000fd0000000080c */
[----:B------:R-:W-:Y:S01]  /*2680*/  DFMA R8, R8, R6, R14 ;  /* 0x000000060808722b */ /* 0x000fe2000000000e */
[----:B------:R-:W-:Y:S02]  /*2690*/  IMAD.MOV.U32 R6, RZ, RZ, 0x652b82fe ;  /* 0x652b82feff067424 */ /* 0x000fe400078e00ff */
[----:B------:R-:W-:-:S05]  /*26a0*/  IMAD.MOV.U32 R7, RZ, RZ, 0x3ff71547 ;  /* 0x3ff71547ff077424 */ /* 0x000fca00078e00ff */
[----:B------:R-:W-:-:S08]  /*26b0*/  DADD R14, R12, R8 ;  /* 0x000000000c0e7229 */ /* 0x000fd00000000008 */
[----:B------:R-:W-:Y:S02]  /*26c0*/  DFMA R6, R14, R6, 6.75539944105574400000e+15 ;  /* 0x433800000e06742b */ /* 0x000fe40000000006 */
[----:B------:R-:W-:Y:S01]  /*26d0*/  FSETP.GEU.AND P0, PT, |R15|, 4.1917929649353027344, PT ;  /* 0x4086232b0f00780b */ /* 0x000fe20003f0e200 */
[----:B------:R-:W-:-:S05]  /*26e0*/  DADD R12, R12, -R14 ;  /* 0x000000000c0c7229 */ /* 0x000fca000000080e */
[----:B------:R-:W-:-:S03]  /*26f0*/  DADD R4, R6, -6.75539944105574400000e+15 ;  /* 0xc338000006047429 */ /* 0x000fc60000000000 */
[----:B------:R-:W-:-:S05]  /*2700*/  DADD R8, R8, R12 ;  /* 0x0000000008087229 */ /* 0x000fca000000000c */
[----:B------:R-:W-:Y:S01]  /*2710*/  DFMA R16, R4, -UR6, R14 ;  /* 0x8000000604107c2b */ /* 0x000fe2000800000e */
[----:B------:R-:W-:Y:S01]  /*2720*/  UMOV UR6, 0x3b39803f ;  /* 0x3b39803f00067882 */ /* 0x000fe20000000000 */
[----:B------:R-:W-:-:S06]  /*2730*/  UMOV UR7, 0x3c7abc9e ;  /* 0x3c7abc9e00077882 */ /* 0x000fcc0000000000 */
[----:B------:R-:W-:Y:S01]  /*2740*/  DFMA R16, R4, -UR6, R16 ;  /* 0x8000000604107c2b */ /* 0x000fe20008000010 */
[----:B------:R-:W-:Y:S01]  /*2750*/  UMOV UR6, 0x69ce2bdf ;  /* 0x69ce2bdf00067882 */ /* 0x000fe20000000000 */
[----:B------:R-:W-:Y:S01]  /*2760*/  MOV R4, 0xfca213ea ;  /* 0xfca213ea00047802 */ /* 0x000fe20000000f00 */
[----:B------:R-:W-:Y:S01]  /*2770*/  IMAD.MOV.U32 R5, RZ, RZ, 0x3e928af3 ;  /* 0x3e928af3ff057424 */ /* 0x000fe200078e00ff */
[----:B------:R-:W-:-:S05]  /*2780*/  UMOV UR7, 0x3e5ade15 ;  /* 0x3e5ade1500077882 */ /* 0x000fca0000000000 */
[----:B------:R-:W-:Y:S01]  /*2790*/  DFMA R4, R16, UR6, R4 ;  /* 0x0000000610047c2b */ /* 0x000fe20008000004 */
        /* <DEDUP_REMOVED lines=24> */
[----:B------:R-:W-:-:S08]  /*2920*/  DFMA R4, R16, R4, 1 ;  /* 0x3ff000001004742b */ /* 0x000fd00000000004 */
[----:B------:R-:W-:-:S10]  /*2930*/  DFMA R4, R16, R4, 1 ;  /* 0x3ff000001004742b */ /* 0x000fd40000000004 */
[----:B------:R-:W-:Y:S01]  /*2940*/  IMAD R13, R6, 0x100000, R5 ;  /* 0x00100000060d7824 */ /* 0x000fe200078e0205 */
[----:B------:R-:W-:Y:S01]  /*2950*/  MOV R12, R4 ;  /* 0x00000004000c7202 */ /* 0x000fe20000000f00 */
[----:B------:R-:W-:Y:S06]  /*2960*/  @!P0 BRA `(.L_x_44) ;  /* 0x0000000000308947 */ /* 0x000fec0003800000 */
[----:B------:R-:W-:Y:S01]  /*2970*/  FSETP.GEU.AND P1, PT, |R15|, 4.2275390625, PT ;  /* 0x408748000f00780b */ /* 0x000fe20003f2e200 */
[C---:B------:R-:W-:Y:S02]  /*2980*/  DADD R12, R14.reuse, +INF ;  /* 0x7ff000000e0c7429 */ /* 0x040fe40000000000 */
[----:B------:R-:W-:-:S08]  /*2990*/  DSETP.GEU.AND P0, PT, R14, RZ, PT ;  /* 0x000000ff0e00722a */ /* 0x000fd00003f0e000 */
[----:B------:R-:W-:Y:S02]  /*29a0*/  FSEL R12, R12, RZ, P0 ;  /* 0x000000ff0c0c7208 */ /* 0x000fe40000000000 */
[----:B------:R-:W-:Y:S02]  /*29b0*/  @!P1 LEA.HI R7, R6, R6, RZ, 0x1 ;  /* 0x0000000606079211 */ /* 0x000fe400078f08ff */
[----:B------:R-:W-:Y:S02]  /*29c0*/  FSEL R13, R13, RZ, P0 ;  /* 0x000000ff0d0d7208 */ /* 0x000fe40000000000 */
[----:B------:R-:W-:-:S05]  /*29d0*/  @!P1 SHF.R.S32.HI R7, RZ, 0x1, R7 ;  /* 0x00000001ff079819 */ /* 0x000fca0000011407 */
[----:B------:R-:W-:Y:S02]  /*29e0*/  @!P1 IMAD.IADD R6, R6, 0x1, -R7 ;  /* 0x0000000106069824 */ /* 0x000fe400078e0a07 */
[----:B------:R-:W-:-:S03]  /*29f0*/  @!P1 IMAD R5, R7, 0x100000, R5 ;  /* 0x0010000007059824 */ /* 0x000fc600078e0205 */
[----:B------:R-:W-:Y:S02]  /*2a00*/  @!P1 LEA R7, R6, 0x3ff00000, 0x14 ;  /* 0x3ff0000006079811 */ /* 0x000fe400078ea0ff */
[----:B------:R-:W-:-:S06]  /*2a10*/  @!P1 MOV R6, RZ ;  /* 0x000000ff00069202 */ /* 0x000fcc0000000f00 */
[----:B------:R-:W-:-:S11]  /*2a20*/  @!P1 DMUL R12, R4, R6 ;  /* 0x00000006040c9228 */ /* 0x000fd60000000000 */
.L_x_44:
[----:B------:R-:W-:Y:S01]  /*2a30*/  DFMA R8, R8, R12, R12 ;  /* 0x0000000c0808722b */ /* 0x000fe2000000000c */
[----:B------:R-:W-:Y:S01]  /*2a40*/  IMAD.MOV.U32 R11, RZ, RZ, 0x0 ;  /* 0x00000000ff0b7424 */ /* 0x000fe200078e00ff */
[----:B------:R-:W-:-:S08]  /*2a50*/  DSETP.NEU.AND P0, PT, |R12|, +INF , PT ;  /* 0x7ff000000c00742a */ /* 0x000fd00003f0d200 */
[----:B------:R-:W-:Y:S02]  /*2a60*/  FSEL R4, R12, R8, !P0 ;  /* 0x000000080c047208 */ /* 0x000fe40004000000 */
[----:B------:R-:W-:Y:S01]  /*2a70*/  FSEL R5, R13, R9, !P0 ;  /* 0x000000090d057208 */ /* 0x000fe20004000000 */
[----:B------:R-:W-:Y:S06]  /*2a80*/  RET.REL.NODEC R10 `(_Z14calc_exclvol_fiPfS_) ;  /* 0xffffffd40a5c7950 */ /* 0x000fec0003c3ffff */
.L_x_45:
        /* <DEDUP_REMOVED lines=15> */
.L_x_97:


//--------------------- .text._Z13calc_intern_fiPfS_S_S_ --------------------------
	.section	.text._Z13calc_intern_fiPfS_S_S_,"ax",@progbits
	.align	128
        .global         _Z13calc_intern_fiPfS_S_S_
        .type           _Z13calc_intern_fiPfS_S_S_,@function
        .size           _Z13calc_intern_fiPfS_S_S_,(.L_x_104 - _Z13calc_intern_fiPfS_S_S_)
        .other          _Z13calc_intern_fiPfS_S_S_,@"STO_CUDA_ENTRY STV_DEFAULT"
_Z13calc_intern_fiPfS_S_S_:
.text._Z13calc_intern_fiPfS_S_S_:
        /* <DEDUP_REMOVED lines=9> */
[----:B------:R-:W1:Y:S07]  /*0090*/  LDCU.64 UR4, c[0x0][0x358] ;  /* 0x00006b00ff0477ac */ /* 0x000e6e0008000a00 */
[----:B------:R-:W2:Y:S08]  /*00a0*/  LDC.64 R6, c[0x0][0x388] ;  /* 0x0000e200ff067b82 */ /* 0x000eb00000000a00 */
[----:B------:R-:W3:Y:S01]  /*00b0*/  LDC.64 R2, c[0x0][0x3a0] ;  /* 0x0000e800ff027b82 */ /* 0x000ee20000000a00 */
[----:B0-----:R-:W-:-:S05]  /*00c0*/  IMAD.WIDE R4, R0, 0x4, R4 ;  /* 0x0000000400047825 */ /* 0x001fca00078e0204 */
[----:B-1----:R-:W4:Y:S01]  /*00d0*/  LDG.E R14, desc[UR4][R4.64+0x4] ;  /* 0x00000404040e7981 */ /* 0x002f22000c1e1900 */
[----:B------:R-:W-:-:S05]  /*00e0*/  LEA R9, R0, R0, 0x1 ;  /* 0x0000000000097211 */ /* 0x000fca00078e08ff */
[----:B--2---:R-:W-:-:S04]  /*00f0*/  IMAD.WIDE R6, R9, 0x4, R6 ;  /* 0x0000000409067825 */ /* 0x004fc800078e0206 */
[----:B---3--:R-:W-:Y:S01]  /*0100*/  IMAD.WIDE R2, R9, 0x4, R2 ;  /* 0x0000000409027825 */ /* 0x008fe200078e0202 */
[----:B------:R-:W2:Y:S04]  /*0110*/  LDG.E R16, desc[UR4][R6.64+0xc] ;  /* 0x00000c0406107981 */ /* 0x000ea8000c1e1900 */
[----:B------:R-:W3:Y:S01]  /*0120*/  LDG.E R17, desc[UR4][R2.64] ;  /* 0x0000000402117981 */ /* 0x000ee2000c1e1900 */
[----:B----4-:R-:W0:Y:S08]  /*0130*/  F2F.F64.F32 R8, R14 ;  /* 0x0000000e00087310 */ /* 0x010e300000201800 */
[----:B--2---:R-:W-:Y:S01]  /*0140*/  F2F.F64.F32 R10, R16 ;  /* 0x00000010000a7310 */ /* 0x004fe20000201800 */
[----:B0-----:R-:W-:-:S07]  /*0150*/  DADD R8, -R8, 1 ;  /* 0x3ff0000008087429 */ /* 0x001fce0000000100 */
[----:B---3--:R-:W0:Y:S01]  /*0160*/  F2F.F64.F32 R12, R17 ;  /* 0x00000011000c7310 */ /* 0x008e220000201800 */
[----:B------:R-:W-:-:S08]  /*0170*/  DMUL R8, R8, 100 ;  /* 0x4059000008087828 */ /* 0x000fd00000000000 */
[----:B0-----:R-:W-:-:S10]  /*0180*/  DFMA R8, -R8, R10, R12 ;  /* 0x0000000a0808722b */ /* 0x001fd4000000010c */
[----:B------:R-:W0:Y:S02]  /*0190*/  F2F.F32.F64 R9, R8 ;  /* 0x0000000800097310 */ /* 0x000e240000301000 */
[----:B0-----:R0:W-:Y:S04]  /*01a0*/  STG.E desc[UR4][R2.64], R9 ;  /* 0x0000000902007986 */ /* 0x0011e8000c101904 */
[----:B------:R-:W2:Y:S04]  /*01b0*/  LDG.E R18, desc[UR4][R4.64+0x8] ;  /* 0x0000080404127981 */ /* 0x000ea8000c1e1900 */
[----:B------:R-:W3:Y:S01]  /*01c0*/  LDG.E R19, desc[UR4][R6.64+0x18] ;  /* 0x0000180406137981 */ /* 0x000ee2000c1e1900 */
[----:B------:R-:W-:Y:S08]  /*01d0*/  F2F.F64.F32 R14, R9 ;  /* 0x00000009000e7310 */ /* 0x000ff00000201800 */
[----:B--2---:R-:W1:Y:S08]  /*01e0*/  F2F.F64.F32 R10, R18 ;  /* 0x00000012000a7310 */ /* 0x004e700000201800 */
[----:B---3--:R-:W2:Y:S01]  /*01f0*/  F2F.F64.F32 R12, R19 ;  /* 0x00000013000c7310 */ /* 0x008ea20000201800 */
[----:B-1----:R-:W-:-:S08]  /*0200*/  DADD R10, -R10, 1 ;  /* 0x3ff000000a0a7429 */ /* 0x002fd00000000100 */
[----:B------:R-:W-:-:S08]  /*0210*/  DMUL R10, R10, 100 ;  /* 0x405900000a0a7828 */ /* 0x000fd00000000000 */
[----:B--2---:R-:W-:-:S10]  /*0220*/  DFMA R10, R10, R12, R14 ;  /* 0x0000000c0a0a722b */ /* 0x004fd4000000000e */
[----:B------:R-:W1:Y:S02]  /*0230*/  F2F.F32.F64 R11, R10 ;  /* 0x0000000a000b7310 */ /* 0x000e640000301000 */
[----:B-1----:R1:W-:Y:S04]  /*0240*/  STG.E desc[UR4][R2.64], R11 ;  /* 0x0000000b02007986 */ /* 0x0023e8000c101904 */
[----:B------:R-:W0:Y:S04]  /*0250*/  LDG.E R20, desc[UR4][R6.64] ;  /* 0x0000000406147981 */ /* 0x000e28000c1e1900 */
[----:B------:R-:W2:Y:S04]  /*0260*/  LDG.E R12, desc[UR4][R4.64+0x4] ;  /* 0x00000404040c7981 */ /* 0x000ea8000c1e1900 */
[----:B------:R-:W3:Y:S01]  /*0270*/  LDG.E R21, desc[UR4][R4.64] ;  /* 0x0000000404157981 */ /* 0x000ee2000c1e1900 */
[----:B------:R-:W-:Y:S08]  /*0280*/  F2F.F64.F32 R16, R11 ;  /* 0x0000000b00107310 */ /* 0x000ff00000201800 */
[----:B0-----:R-:W0:Y:S08]  /*0290*/  F2F.F64.F32 R8, R20 ;  /* 0x0000001400087310 */ /* 0x001e300000201800 */
[----:B--2---:R-:W2:Y:S01]  /*02a0*/  F2F.F64.F32 R12, R12 ;  /* 0x0000000c000c7310 */ /* 0x004ea20000201800 */
[----:B0-----:R-:W-:-:S07]  /*02b0*/  DMUL R8, RZ, R8 ;  /* 0x00000008ff087228 */ /* 0x001fce0000000000 */
[----:B---3--:R-:W0:Y:S01]  /*02c0*/  F2F.F64.F32 R14, R21 ;  /* 0x00000015000e7310 */ /* 0x008e220000201800 */
[----:B--2---:R-:W-:-:S08]  /*02d0*/  DMUL R8, R8, R12 ;  /* 0x0000000c08087228 */ /* 0x004fd00000000000 */
[----:B0-----:R-:W-:-:S06]  /*02e0*/  DFMA R14, R8, R14, R16 ;  /* 0x0000000e080e722b */ /* 0x001fcc0000000010 */
[----:B------:R-:W0:Y:S02]  /*02f0*/  F2F.F32.F64 R17, R14 ;  /* 0x0000000e00117310 */ /* 0x000e240000301000 */
[----:B0-----:R0:W-:Y:S04]  /*0300*/  STG.E desc[UR4][R2.64], R17 ;  /* 0x0000001102007986 */ /* 0x0011e8000c101904 */
[----:B------:R-:W2:Y:S04]  /*0310*/  LDG.E R10, desc[UR4][R6.64+0x18] ;  /* 0x00001804060a7981 */ /* 0x000ea8000c1e1900 */
[----:B------:R-:W2:Y:S04]  /*0320*/  LDG.E R13, desc[UR4][R6.64+0xc] ;  /* 0x00000c04060d7981 */ /* 0x000ea8000c1e1900 */
[----:B------:R-:W3:Y:S04]  /*0330*/  LDG.E R18, desc[UR4][R4.64+0x8] ;  /* 0x0000080404127981 */ /* 0x000ee8000c1e1900 */
[----:B------:R-:W4:Y:S01]  /*0340*/  LDG.E R19, desc[UR4][R4.64+0x4] ;  /* 0x0000040404137981 */ /* 0x000f22000c1e1900 */
[----:B------:R-:W-:Y:S01]  /*0350*/  F2F.F64.F32 R8, R17 ;  /* 0x0000001100087310 */ /* 0x000fe20000201800 */
[----:B--2---:R-:W-:-:S07]  /*0360*/  FADD R16, R10, -R13 ;  /* 0x8000000d0a107221 */ /* 0x004fce0000000000 */
[----:B-1----:R-:W1:Y:S08]  /*0370*/  F2F.F64.F32 R10, R16 ;  /* 0x00000010000a7310 */ /* 0x002e700000201800 */
[----:B---3--:R-:W2:Y:S01]  /*0380*/  F2F.F64.F32 R12, R18 ;  /* 0x00000012000c7310 */ /* 0x008ea20000201800 */
[----:B-1----:R-:W-:-:S07]  /*0390*/  DMUL R10, RZ, R10 ;  /* 0x0000000aff0a7228 */ /* 0x002fce0000000000 */
[----:B----4-:R-:W1:Y:S01]  /*03a0*/  F2F.F64.F32 R14, R19 ;  /* 0x00000013000e7310 */ /* 0x010e620000201800 */
[----:B--2---:R-:W-:-:S08]  /*03b0*/  DMUL R10, R10, R12 ;  /* 0x0000000c0a0a7228 */ /* 0x004fd00000000000 */
[----:B-1----:R-:W-:-:S06]  /*03c0*/  DFMA R8, R10, R14, R8 ;  /* 0x0000000e0a08722b */ /* 0x002fcc0000000008 */
[----:B------:R1:W2:Y:S04]  /*03d0*/  F2F.F32.F64 R21, R8 ;  /* 0x0000000800157310 */ /* 0x0002a80000301000 */
[----:B-1----:R-:W1:Y:S01]  /*03e0*/  LDC.64 R8, c[0x0][0x398] ;  /* 0x0000e600ff087b82 */ /* 0x002e620000000a00 */
[----:B--2---:R-:W-:Y:S04]  /*03f0*/  STG.E desc[UR4][R2.64], R21 ;  /* 0x0000001502007986 */ /* 0x004fe8000c101904 */
[----:B------:R-:W2:Y:S04]  /*0400*/  LDG.E R20, desc[UR4][R6.64+0x24] ;  /* 0x0000240406147981 */ /* 0x000ea8000c1e1900 */
[----:B------:R-:W3:Y:S04]  /*0410*/  LDG.E R12, desc[UR4][R4.64+0xc] ;  /* 0x00000c04040c7981 */ /* 0x000ee8000c1e1900 */
[----:B------:R-:W4:Y:S01]  /*0420*/  LDG.E R14, desc[UR4][R4.64+0x8] ;  /* 0x00000804040e7981 */ /* 0x000f22000c1e1900 */
[----:B0-----:R-:W-:Y:S01]  /*0430*/  F2F.F64.F32 R16, R21 ;  /* 0x0000001500107310 */ /* 0x001fe20000201800 */
[----:B-1----:R-:W-:-:S07]  /*0440*/  IMAD.WIDE R8, R0, 0x4, R8 ;  /* 0x0000000400087825 */ /* 0x002fce00078e0208 */
[----:B--2---:R0:W1:Y:S08]  /*0450*/  F2F.F64.F32 R10, R20 ;  /* 0x00000014000a7310 */ /* 0x0040700000201800 */
[----:B---3--:R-:W2:Y:S01]  /*0460*/  F2F.F64.F32 R12, R12 ;  /* 0x0000000c000c7310 */ /* 0x008ea20000201800 */
[----:B0-----:R-:W3:Y:S01]  /*0470*/  LDG.E R20, desc[UR4][R2.64+0x4] ;  /* 0x0000040402147981 */ /* 0x001ee2000c1e1900 */
[----:B-1----:R-:W-:-:S06]  /*0480*/  DMUL R10, RZ, R10 ;  /* 0x0000000aff0a7228 */ /* 0x002fcc0000000000 */
[----:B----4-:R-:W0:Y:S02]  /*0490*/  F2F.F64.F32 R14, R14 ;  /* 0x0000000e000e7310 */ /* 0x010e240000201800 */
[----:B--2---:R-:W-:-:S08]  /*04a0*/  DMUL R10, R10, R12 ;  /* 0x0000000c0a0a7228 */ /* 0x004fd00000000000 */
[----:B0-----:R-:W-:-:S06]  /*04b0*/  DFMA R10, -R10, R14, R16 ;  /* 0x0000000e0a0a722b */ /* 0x001fcc0000000110 */
[----:B------:R-:W0:Y:S02]  /*04c0*/  F2F.F32.F64 R17, R10 ;  /* 0x0000000a00117310 */ /* 0x000e240000301000 */
[----:B0-----:R0:W-:Y:S04]  /*04d0*/  STG.E desc[UR4][R2.64], R17 ;  /* 0x0000001102007986 */ /* 0x0011e8000c101904 */
[----:B------:R-:W2:Y:S04]  /*04e0*/  LDG.E R0, desc[UR4][R8.64+0x8] ;  /* 0x0000080408007981 */ /* 0x000ea8000c1e1900 */
[----:B------:R-:W2:Y:S04]  /*04f0*/  LDG.E R13, desc[UR4][R8.64+0x4] ;  /* 0x00000404080d7981 */ /* 0x000ea8000c1e1900 */
[----:B------:R-:W4:Y:S04]  /*0500*/  LDG.E R16, desc[UR4][R6.64+0xc] ;  /* 0x00000c0406107981 */ /* 0x000f28000c1e1900 */
[----:B------:R-:W5:Y:S01]  /*0510*/  LDG.E R18, desc[UR4][R4.64+0x4] ;  /* 0x0000040404127981 */ /* 0x000f62000c1e1900 */
[----:B--2---:R-:W-:-:S04]  /*0520*/  FADD R0, -R0, -R13 ;  /* 0x8000000d00007221 */ /* 0x004fc80000000100 */
[----:B------:R-:W1:Y:S08]  /*0530*/  F2F.F64.F32 R12, R0 ;  /* 0x00000000000c7310 */ /* 0x000e700000201800 */
[----:B----4-:R-:W2:Y:S01]  /*0540*/  F2F.F64.F32 R14, R16 ;  /* 0x00000010000e7310 */ /* 0x010ea20000201800 */
[----:B-1----:R-:W-:-:S07]  /*0550*/  DMUL R12, RZ, R12 ;  /* 0x0000000cff0c7228 */ /* 0x002fce0000000000 */
[----:B-----5:R-:W1:Y:S01]  /*0560*/  F2F.F64.F32 R10, R18 ;  /* 0x00000012000a7310 */ /* 0x020e620000201800 */
[----:B--2---:R-:W-:-:S07]  /*0570*/  DMUL R12, R12, R14 ;  /* 0x0000000e0c0c7228 */ /* 0x004fce0000000000 */
[----:B------:R-:W2:Y:S01]  /*0580*/  F2F.F64.F32 R14, R17 ;  /* 0x00000011000e7310 */ /* 0x000ea20000201800 */
[----:B-1----:R-:W-:-:S08]  /*0590*/  DMUL R12, R12, R10 ;  /* 0x0000000a0c0c7228 */ /* 0x002fd00000000000 */
[----:B--2---:R-:W-:-:S06]  /*05a0*/  DFMA R12, R10, R12, R14 ;  /* 0x0000000c0a0c722b */ /* 0x004fcc000000000e */
[----:B------:R-:W1:Y:S02]  /*05b0*/  F2F.F32.F64 R19, R12 ;  /* 0x0000000c00137310 */ /* 0x000e640000301000 */
[----:B-1----:R1:W-:Y:S04]  /*05c0*/  STG.E desc[UR4][R2.64], R19 ;  /* 0x0000001302007986 */ /* 0x0023e8000c101904 */
[----:B------:R-:W2:Y:S04]  /*05d0*/  LDG.E R10, desc[UR4][R8.64+0xc] ;  /* 0x00000c04080a7981 */ /* 0x000ea8000c1e1900 */
[----:B------:R-:W2:Y:S04]  /*05e0*/  LDG.E R11, desc[UR4][R8.64+0x8] ;  /* 0x00000804080b7981 */ /* 0x000ea8000c1e1900 */
[----:B------:R-:W4:Y:S04]  /*05f0*/  LDG.E R14, desc[UR4][R6.64+0x18] ;  /* 0x00001804060e7981 */ /* 0x000f28000c1e1900 */
[----:B------:R-:W0:Y:S01]  /*0600*/  LDG.E R16, desc[UR4][R4.64+0x8] ;  /* 0x0000080404107981 */ /* 0x000e22000c1e1900 */
[----:B------:R-:W-:Y:S01]  /*0610*/  F2F.F64.F32 R12, R19 ;  /* 0x00000013000c7310 */ /* 0x000fe20000201800 */
[----:B--2---:R-:W-:-:S07]  /*0620*/  FADD R0, R10, R11 ;  /* 0x0000000b0a007221 */ /* 0x004fce0000000000 */
[----:B------:R-:W2:Y:S08]  /*0630*/  F2F.F64.F32 R10, R0 ;  /* 0x00000000000a7310 */ /* 0x000eb00000201800 */
[----:B----4-:R-:W4:Y:S01]  /*0640*/  F2F.F64.F32 R14, R14 ;  /* 0x0000000e000e7310 */ /* 0x010f220000201800 */
[----:B--2---:R-:W-:-:S07]  /*0650*/  DMUL R10, RZ, R10 ;  /* 0x0000000aff0a7228 */ /* 0x004fce0000000000 */
[----:B0-----:R-:W0:Y:S01]  /*0660*/  F2F.F64.F32 R16, R16 ;  /* 0x0000001000107310 */ /* 0x001e220000201800 */
[----:B----4-:R-:W-:-:S08]  /*0670*/  DMUL R10, R10, R14 ;  /* 0x0000000e0a0a7228 */ /* 0x010fd00000000000 */
[----:B0-----:R-:W-:-:S08]  /*0680*/  DMUL R10, R10, R16 ;  /* 0x000000100a0a7228 */ /* 0x001fd00000000000 */
[----:B------:R-:W-:-:S10]  /*0690*/  DFMA R10, R16, R10, R12 ;  /* 0x0000000a100a722b */ /* 0x000fd4000000000c */
[----:B------:R-:W0:Y:S02]  /*06a0*/  F2F.F32.F64 R11, R10 ;  /* 0x0000000a000b7310 */ /* 0x000e240000301000 */
[----:B0-----:R0:W-:Y:S04]  /*06b0*/  STG.E desc[UR4][R2.64], R11 ;  /* 0x0000000b02007986 */ /* 0x0011e8000c101904 */
[----:B------:R-:W2:Y:S04]  /*06c0*/  LDG.E R18, desc[UR4][R4.64+0x4] ;  /* 0x0000040404127981 */ /* 0x000ea8000c1e1900 */
[----:B------:R-:W4:Y:S01]  /*06d0*/  LDG.E R0, desc[UR4][R6.64+0x10] ;  /* 0x0000100406007981 */ /* 0x000f22000c1e1900 */
[----:B---3--:R-:W-:Y:S08]  /*06e0*/  F2F.F64.F32 R16, R20 ;  /* 0x0000001400107310 */ /* 0x008ff00000201800 */
[----:B--2---:R-:W2:Y:S08]  /*06f0*/  F2F.F64.F32 R12, R18 ;  /* 0x00000012000c7310 */ /* 0x004eb00000201800 */
[----:B----4-:R-:W3:Y:S01]  /*0700*/  F2F.F64.F32 R14, R0 ;  /* 0x00000000000e7310 */ /* 0x010ee20000201800 */
[----:B--2---:R-:W-:-:S08]  /*0710*/  DADD R12, -R12, 1 ;  /* 0x3ff000000c0c7429 */ /* 0x004fd00000000100 */
[----:B------:R-:W-:-:S08]  /*0720*/  DMUL R12, R12, 100 ;  /* 0x405900000c0c7828 */ /* 0x000fd00000000000 */
[----:B---3--:R-:W-:-:S10]  /*0730*/  DFMA R12, -R12, R14, R16 ;  /* 0x0000000e0c0c722b */ /* 0x008fd40000000110 */
[----:B------:R-:W2:Y:S02]  /*0740*/  F2F.F32.F64 R13, R12 ;  /* 0x0000000c000d7310 */ /* 0x000ea40000301000 */
[----:B--2---:R2:W-:Y:S04]  /*0750*/  STG.E desc[UR4][R2.64+0x4], R13 ;  /* 0x0000040d02007986 */ /* 0x0045e8000c101904 */
[----:B-1----:R-:W0:Y:S04]  /*0760*/  LDG.E R19, desc[UR4][R4.64+0x8] ;  /* 0x0000080404137981 */ /* 0x002e28000c1e1900 */
[----:B------:R-:W3:Y:S01]  /*0770*/  LDG.E R21, desc[UR4][R6.64+0x1c] ;  /* 0x00001c0406157981 */ /* 0x000ee2000c1e1900 */
[----:B------:R-:W-:Y:S08]  /*0780*/  F2F.F64.F32 R16, R13 ;  /* 0x0000000d00107310 */ /* 0x000ff00000201800 */
[----:B0-----:R-:W0:Y:S08]  /*0790*/  F2F.F64.F32 R10, R19 ;  /* 0x00000013000a7310 */ /* 0x001e300000201800 */
[----:B---3--:R-:W1:Y:S01]  /*07a0*/  F2F.F64.F32 R14, R21 ;  /* 0x00000015000e7310 */ /* 0x008e620000201800 */
[----:B0-----:R-:W-:-:S08]  /*07b0*/  DADD R10, -R10, 1 ;  /* 0x3ff000000a0a7429 */ /* 0x001fd00000000100 */
[----:B------:R-:W-:-:S08]  /*07c0*/  DMUL R10, R10, 100 ;  /* 0x405900000a0a7828 */ /* 0x000fd00000000000 */
[----:B-1----:R-:W-:-:S10]  /*07d0*/  DFMA R10, R10, R14, R16 ;  /* 0x0000000e0a0a722b */ /* 0x002fd40000000010 */
[----:B------:R-:W0:Y:S02]  /*07e0*/  F2F.F32.F64 R11, R10 ;  /* 0x0000000a000b7310 */ /* 0x000e240000301000 */
[----:B0-----:R0:W-:Y:S04]  /*07f0*/  STG.E desc[UR4][R2.64+0x4], R11 ;  /* 0x0000040b02007986 */ /* 0x0011e8000c101904 */
[----:B------:R-:W2:Y:S04]  /*0800*/  LDG.E R0, desc[UR4][R6.64+0x4] ;  /* 0x0000040406007981 */ /* 0x000ea8000c1e1900 */
[----:B------:R-:W3:Y:S04]  /*0810*/  LDG.E R14, desc[UR4][R4.64+0x4] ;  /* 0x00000404040e7981 */ /* 0x000ee8000c1e1900 */
[----:B------:R-:W4:Y:S01]  /*0820*/  LDG.E R16, desc[UR4][R4.64] ;  /* 0x0000000404107981 */ /* 0x000f22000c1e1900 */
[----:B------:R-:W-:Y:S08]  /*0830*/  F2F.F64.F32 R18, R11 ;  /* 0x0000000b00127310 */ /* 0x000ff00000201800 */
[----:B--2---:R-:W1:Y:S08]  /*0840*/  F2F.F64.F32 R12, R0 ;  /* 0x00000000000c7310 */ /* 0x004e700000201800 */
[----:B---3--:R-:W2:Y:S01]  /*0850*/  F2F.F64.F32 R14, R14 ;  /* 0x0000000e000e7310 */ /* 0x008ea20000201800 */
[----:B-1----:R-:W-:-:S07]  /*0860*/  DMUL R12, RZ, R12 ;  /* 0x0000000cff0c7228 */ /* 0x002fce0000000000 */
[----:B----4-:R-:W1:Y:S01]  /*0870*/  F2F.F64.F32 R16, R16 ;  /* 0x0000001000107310 */ /* 0x010e620000201800 */
[----:B--2---:R-:W-:-:S08]  /*0880*/  DMUL R12, R12, R14 ;  /* 0x0000000e0c0c7228 */ /* 0x004fd00000000000 */
[----:B-1----:R-:W-:-:S06]  /*0890*/  DFMA R12, R12, R16, R18 ;  /* 0x000000100c0c722b */ /* 0x002fcc0000000012 */
[----:B------:R-:W1:Y:S02]  /*08a0*/  F2F.F32.F64 R19, R12 ;  /* 0x0000000c00137310 */ /* 0x000e640000301000 */
[----:B-1----:R1:W-:Y:S04]  /*08b0*/  STG.E desc[UR4][R2.64+0x4], R19 ;  /* 0x0000041302007986 */ /* 0x0023e8000c101904 */
[----:B------:R-:W2:Y:S04]  /*08c0*/  LDG.E R15, desc[UR4][R6.64+0x1c] ;  /* 0x00001c04060f7981 */ /* 0x000ea8000c1e1900 */
[----:B------:R-:W2:Y:S04]  /*08d0*/  LDG.E R18, desc[UR4][R6.64+0x10] ;  /* 0x0000100406127981 */ /* 0x000ea8000c1e1900 */
[----:B------:R-:W3:Y:S04]  /*08e0*/  LDG.E R17, desc[UR4][R4.64+0x8] ;  /* 0x0000080404117981 */ /* 0x000ee8000c1e1900 */
[----:B------:R-:W4:Y:S01]  /*08f0*/  LDG.E R0, desc[UR4][R4.64+0x4] ;  /* 0x0000040404007981 */ /* 0x000f22000c1e1900 */
[----:B0-----:R-:W-:Y:S01]  /*0900*/  F2F.F64.F32 R10, R19 ;  /* 0x00000013000a7310 */ /* 0x001fe20000201800 */
[----:B--2---:R-:W-:-:S07]  /*0910*/  FADD R18, R15, -R18 ;  /* 0x800000120f127221 */ /* 0x004fce0000000000 */
[----:B------:R-:W0:Y:S08]  /*0920*/  F2F.F64.F32 R14, R18 ;  /* 0x00000012000e7310 */ /* 0x000e300000201800 */
[----:B---3--:R-:W2:Y:S01]  /*0930*/  F2F.F64.F32 R16, R17 ;  /* 0x0000001100107310 */ /* 0x008ea20000201800 */
[----:B0-----:R-:W-:-:S07]  /*0940*/  DMUL R14, RZ, R14 ;  /* 0x0000000eff0e7228 */ /* 0x001fce0000000000 */
[----:B----4-:R-:W0:Y:S01]  /*0950*/  F2F.F64.F32 R12, R0 ;  /* 0x00000000000c7310 */ /* 0x010e220000201800 */
[----:B--2---:R-:W-:-:S08]  /*0960*/  DMUL R14, R14, R16 ;  /* 0x000000100e0e7228 */ /* 0x004fd00000000000 */
[----:B0-----:R-:W-:-:S10]  /*0970*/  DFMA R10, R14, R12, R10 ;  /* 0x0000000c0e0a722b */ /* 0x001fd4000000000a */
[----:B------:R-:W0:Y:S02]  /*0980*/  F2F.F32.F64 R11, R10 ;  /* 0x0000000a000b7310 */ /* 0x000e240000301000 */
[----:B0-----:R-:W-:Y:S04]  /*0990*/  STG.E desc[UR4][R2.64+0x4], R11 ;  /* 0x0000040b02007986 */ /* 0x001fe8000c101904 */
[----:B------:R-:W2:Y:S04]  /*09a0*/  LDG.E R20, desc[UR4][R6.64+0x28] ;  /* 0x0000280406147981 */ /* 0x000ea8000c1e1900 */
[----:B------:R-:W3:Y:S04]  /*09b0*/  LDG.E R14, desc[UR4][R4.64+0xc] ;  /* 0x00000c04040e7981 */ /* 0x000ee8000c1e1900 */
[----:B------:R-:W4:Y:S01]  /*09c0*/  LDG.E R16, desc[UR4][R4.64+0x8] ;  /* 0x0000080404107981 */ /* 0x000f22000c1e1900 */
[----:B-1----:R-:W-:Y:S08]  /*09d0*/  F2F.F64.F32 R18, R11 ;  /* 0x0000000b00127310 */ /* 0x002ff00000201800 */
[----:B--2---:R-:W0:Y:S08]  /*09e0*/  F2F.F64.F32 R12, R20 ;  /* 0x00000014000c7310 */ /* 0x004e300000201800 */
[----:B---3--:R-:W1:Y:S01]  /*09f0*/  F2F.F64.F32 R14, R14 ;  /* 0x0000000e000e7310 */ /* 0x008e620000201800 */
[----:B0-----:R-:W-:-:S07]  /*0a00*/  DMUL R12, RZ, R12 ;  /* 0x0000000cff0c7228 */ /* 0x001fce0000000000 */
[----:B----4-:R-:W0:Y:S01]  /*0a10*/  F2F.F64.F32 R16, R16 ;  /* 0x0000001000107310 */ /* 0x010e220000201800 */
[----:B-1----:R-:W-:-:S08]  /*0a20*/  DMUL R12, R12, R14 ;  /* 0x0000000e0c0c7228 */ /* 0x002fd00000000000 */
[----:B0-----:R-:W-:-:S06]  /*0a30*/  DFMA R12, -R12, R16, R18 ;  /* 0x000000100c0c722b */ /* 0x001fcc0000000112 */
[----:B------:R-:W0:Y:S02]  /*0a40*/  F2F.F32.F64 R19, R12 ;  /* 0x0000000c00137310 */ /* 0x000e240000301000 */
[----:B0-----:R0:W-:Y:S04]  /*0a50*/  STG.E desc[UR4][R2.64+0x4], R19 ;  /* 0x0000041302007986 */ /* 0x0011e8000c101904 */
[----:B------:R-:W2:Y:S04]  /*0a60*/  LDG.E R0, desc[UR4][R8.64+0x8] ;  /* 0x0000080408007981 */ /* 0x000ea8000c1e1900 */
[----:B------:R-:W2:Y:S04]  /*0a70*/  LDG.E R15, desc[UR4][R8.64+0x4] ;  /* 0x00000404080f7981 */ /* 0x000ea8000c1e1900 */
[----:B------:R-:W3:Y:S04]  /*0a80*/  LDG.E R18, desc[UR4][R6.64+0x10] ;  /* 0x0000100406127981 */ /* 0x000ee8000c1e1900 */
[----:B------:R-:W4:Y:S01]  /*0a90*/  LDG.E R17, desc[UR4][R4.64+0x4] ;  /* 0x0000040404117981 */ /* 0x000f22000c1e1900 */
[----:B------:R0:W-:Y:S03]  /*0aa0*/  F2F.F64.F32 R12, R19 ;  /* 0x00000013000c7310 */ /* 0x0001e60000201800 */
[----:B0-----:R-:W5:Y:S01]  /*0ab0*/  LDG.E R19, desc[UR4][R2.64+0x8] ;  /* 0x0000080402137981 */ /* 0x001f62000c1e1900 */
[----:B--2---:R-:W-:-:S04]  /*0ac0*/  FADD R0, -R0, -R15 ;  /* 0x8000000f00007221 */ /* 0x004fc80000000100 */
[----:B------:R-:W0:Y:S08]  /*0ad0*/  F2F.F64.F32 R10, R0 ;  /* 0x00000000000a7310 */ /* 0x000e300000201800 */
[----:B---3--:R-:W1:Y:S01]  /*0ae0*/  F2F.F64.F32 R14, R18 ;  /* 0x00000012000e7310 */ /* 0x008e620000201800 */
[----:B0-----:R-:W-:-:S07]  /*0af0*/  DMUL R10, RZ, R10 ;  /* 0x0000000aff0a7228 */ /* 0x001fce0000000000 */
[----:B----4-:R-:W0:Y:S01]  /*0b00*/  F2F.F64.F32 R16, R17 ;  /* 0x0000001100107310 */ /* 0x010e220000201800 */
[----:B-1----:R-:W-:-:S08]  /*0b10*/  DMUL R10, R10, R14 ;  /* 0x0000000e0a0a7228 */ /* 0x002fd00000000000 */
[----:B0-----:R-:W-:-:S08]  /*0b20*/  DMUL R10, R10, R16 ;  /* 0x000000100a0a7228 */ /* 0x001fd00000000000 */
[----:B------:R-:W-:-:S06]  /*0b30*/  DFMA R10, R16, R10, R12 ;  /* 0x0000000a100a722b */ /* 0x000fcc000000000c */
[----:B------:R-:W0:Y:S02]  /*0b40*/  F2F.F32.F64 R21, R10 ;  /* 0x0000000a00157310 */ /* 0x000e240000301000 */
[----:B0-----:R0:W-:Y:S04]  /*0b50*/  STG.E desc[UR4][R2.64+0x4], R21 ;  /* 0x0000041502007986 */ /* 0x0011e8000c101904 */
[----:B------:R-:W2:Y:S04]  /*0b60*/  LDG.E R12, desc[UR4][R8.64+0xc] ;  /* 0x00000c04080c7981 */ /* 0x000ea8000c1e1900 */
[----:B------:R-:W2:Y:S04]  /*0b70*/  LDG.E R13, desc[UR4][R8.64+0x8] ;  /* 0x00000804080d7981 */ /* 0x000ea8000c1e1900 */
[----:B------:R-:W3:Y:S04]  /*0b80*/  LDG.E R14, desc[UR4][R6.64+0x1c] ;  /* 0x00001c04060e7981 */ /* 0x000ee8000c1e1900 */
[----:B------:R-:W4:Y:S01]  /*0b90*/  LDG.E R16, desc[UR4][R4.64+0x8] ;  /* 0x0000080404107981 */ /* 0x000f22000c1e1900 */
[----:B------:R-:W-:Y:S01]  /*0ba0*/  F2F.F64.F32 R10, R21 ;  /* 0x00000015000a7310 */ /* 0x000fe20000201800 */
[----:B--2---:R-:W-:-:S07]  /*0bb0*/  FADD R0, R12, R13 ;  /* 0x0000000d0c007221 */ /* 0x004fce0000000000 */
[----:B------:R-:W1:Y:S08]  /*0bc0*/  F2F.F64.F32 R12, R0 ;  /* 0x00000000000c7310 */ /* 0x000e700000201800 */
[----:B---3--:R-:W2:Y:S01]  /*0bd0*/  F2F.F64.F32 R14, R14 ;  /* 0x0000000e000e7310 */ /* 0x008ea20000201800 */
[----:B-1----:R-:W-:-:S07]  /*0be0*/  DMUL R12, RZ, R12 ;  /* 0x0000000cff0c7228 */ /* 0x002fce0000000000 */
[----:B----4-:R-:W1:Y:S01]  /*0bf0*/  F2F.F64.F32 R16, R16 ;  /* 0x0000001000107310 */ /* 0x010e620000201800 */
[----:B--2---:R-:W-:-:S08]  /*0c00*/  DMUL R12, R12, R14 ;  /* 0x0000000e0c0c7228 */ /* 0x004fd00000000000 */
[----:B-1----:R-:W-:-:S08]  /*0c10*/  DMUL R12, R12, R16 ;  /* 0x000000100c0c7228 */ /* 0x002fd00000000000 */
[----:B------:R-:W-:-:S10]  /*0c20*/  DFMA R10, R16, R12, R10 ;  /* 0x0000000c100a722b */ /* 0x000fd4000000000a */
[----:B------:R-:W1:Y:S02]  /*0c30*/  F2F.F32.F64 R11, R10 ;  /* 0x0000000a000b7310 */ /* 0x000e640000301000 */
[----:B-1----:R1:W-:Y:S04]  /*0c40*/  STG.E desc[UR4][R2.64+0x4], R11 ;  /* 0x0000040b02007986 */ /* 0x0023e8000c101904 */
[----:B------:R-:W2:Y:S04]  /*0c50*/  LDG.E R18, desc[UR4][R4.64+0x4] ;  /* 0x0000040404127981 */ /* 0x000ea8000c1e1900 */
[----:B------:R-:W3:Y:S01]  /*0c60*/  LDG.E R0, desc[UR4][R6.64+0x14] ;  /* 0x0000140406007981 */ /* 0x000ee2000c1e1900 */
[----:B-----5:R-:W-:Y:S08]  /*0c70*/  F2F.F64.F32 R16, R19 ;  /* 0x0000001300107310 */ /* 0x020ff00000201800 */
[----:B--2---:R-:W2:Y:S08]  /*0c80*/  F2F.F64.F32 R12, R18 ;  /* 0x00000012000c7310 */ /* 0x004eb00000201800 */
[----:B---3--:R-:W3:Y:S01]  /*0c90*/  F2F.F64.F32 R14, R0 ;  /* 0x00000000000e7310 */ /* 0x008ee20000201800 */
[----:B--2---:R-:W-:-:S08]  /*0ca0*/  DADD R12, -R12, 1 ;  /* 0x3ff000000c0c7429 */ /* 0x004fd00000000100 */
[----:B------:R-:W-:-:S08]  /*0cb0*/  DMUL R12, R12, 100 ;  /* 0x405900000c0c7828 */ /* 0x000fd00000000000 */
[----:B---3--:R-:W-:-:S10]  /*0cc0*/  DFMA R12, -R12, R14, R16 ;  /* 0x0000000e0c0c722b */ /* 0x008fd40000000110 */
[----:B------:R-:W2:Y:S02]  /*0cd0*/  F2F.F32.F64 R13, R12 ;  /* 0x0000000c000d7310 */ /* 0x000ea40000301000 */
[----:B--2---:R2:W-:Y:S04]  /*0ce0*/  STG.E desc[UR4][R2.64+0x8], R13 ;  /* 0x0000080d02007986 */ /* 0x0045e8000c101904 */
[----:B------:R-:W1:Y:S04]  /*0cf0*/  LDG.E R20, desc[UR4][R4.64+0x8] ;  /* 0x0000080404147981 */ /* 0x000e68000c1e1900 */
[----:B0-----:R-:W3:Y:S01]  /*0d00*/  LDG.E R21, desc[UR4][R6.64+0x20] ;  /* 0x0000200406157981 */ /* 0x001ee2000c1e1900 */
[----:B------:R-:W-:Y:S08]  /*0d10*/  F2F.F64.F32 R16, R13 ;  /* 0x0000000d00107310 */ /* 0x000ff00000201800 */
[----:B-1----:R-:W0:Y:S08]  /*0d20*/  F2F.F64.F32 R10, R20 ;  /* 0x00000014000a7310 */ /* 0x002e300000201800 */
        /* <DEDUP_REMOVED lines=31> */
[----:B0-----:R0:W-:Y:S04]  /*0f20*/  STG.E desc[UR4][R2.64+0x8], R11 ;  /* 0x0000080b02007986 */ /* 0x0011e8000c101904 */
[----:B------:R-:W2:Y:S04]  /*0f30*/  LDG.E R20, desc[UR4][R6.64+0x2c] ;  /* 0x00002c0406147981 */ /* 0x000ea8000c1e1900 */
[----:B------:R-:W3:Y:S04]  /*0f40*/  LDG.E R14, desc[UR4][R4.64+0xc] ;  /* 0x00000c04040e7981 */ /* 0x000ee8000c1e1900 */
[----:B------:R-:W4:Y:S01]  /*0f50*/  LDG.E R16, desc[UR4][R4.64+0x8] ;  /* 0x0000080404107981 */ /* 0x000f22000c1e1900 */
[----:B-1----:R-:W-:Y:S08]  /*0f60*/  F2F.F64.F32 R18, R11 ;  /* 0x0000000b00127310 */ /* 0x002ff00000201800 */
[----:B--2---:R-:W1:Y:S08]  /*0f70*/  F2F.F64.F32 R12, R20 ;  /* 0x00000014000c7310 */ /* 0x004e700000201800 */
[----:B---3--:R-:W2:Y:S01]  /*0f80*/  F2F.F64.F32 R14, R14 ;  /* 0x0000000e000e7310 */ /* 0x008ea20000201800 */
[----:B-1----:R-:W-:-:S07]  /*0f90*/  DMUL R12, RZ, R12 ;  /* 0x0000000cff0c7228 */ /* 0x002fce0000000000 */
[----:B----4-:R-:W1:Y:S01]  /*0fa0*/  F2F.F64.F32 R16, R16 ;  /* 0x0000001000107310 */ /* 0x010e620000201800 */
[----:B--2---:R-:W-:-:S08]  /*0fb0*/  DMUL R12, R12, R14 ;  /* 0x0000000e0c0c7228 */ /* 0x004fd00000000000 */
[----:B-1----:R-:W-:-:S06]  /*0fc0*/  DFMA R12, -R12, R16, R18 ;  /* 0x000000100c0c722b */ /* 0x002fcc0000000112 */
[----:B------:R-:W1:Y:S02]  /*0fd0*/  F2F.F32.F64 R19, R12 ;  /* 0x0000000c00137310 */ /* 0x000e640000301000 */
[----:B-1----:R-:W-:Y:S04]  /*0fe0*/  STG.E desc[UR4][R2.64+0x8], R19 ;  /* 0x0000081302007986 */ /* 0x002fe8000c101904 */
[----:B------:R-:W2:Y:S04]  /*0ff0*/  LDG.E R0, desc[UR4][R8.64+0x8] ;  /* 0x0000080408007981 */ /* 0x000ea8000c1e1900 */
[----:B------:R-:W2:Y:S04]  /*1000*/  LDG.E R15, desc[UR4][R8.64+0x4] ;  /* 0x00000404080f7981 */ /* 0x000ea8000c1e1900 */
[----:B------:R-:W3:Y:S04]  /*1010*/  LDG.E R18, desc[UR4][R6.64+0x14] ;  /* 0x0000140406127981 */ /* 0x000ee8000c1e1900 */
[----:B------:R-:W4:Y:S01]  /*1020*/  LDG.E R17, desc[UR4][R4.64+0x4] ;  /* 0x0000040404117981 */ /* 0x000f22000c1e1900 */
[----:B------:R-:W-:Y:S01]  /*1030*/  F2F.F64.F32 R12, R19 ;  /* 0x00000013000c7310 */ /* 0x000fe20000201800 */
[----:B--2---:R-:W-:-:S07]  /*1040*/  FADD R0, -R0, -R15 ;  /* 0x8000000f00007221 */ /* 0x004fce0000000100 */
[----:B0-----:R-:W0:Y:S08]  /*1050*/  F2F.F64.F32 R10, R0 ;  /* 0x00000000000a7310 */ /* 0x001e300000201800 */
[----:B---3--:R-:W1:Y:S01]  /*1060*/  F2F.F64.F32 R14, R18 ;  /* 0x00000012000e7310 */ /* 0x008e620000201800 */
[----:B0-----:R-:W-:-:S07]  /*1070*/  DMUL R10, RZ, R10 ;  /* 0x0000000aff0a7228 */ /* 0x001fce0000000000 */
[----:B----4-:R-:W0:Y:S01]  /*1080*/  F2F.F64.F32 R16, R17 ;  /* 0x0000001100107310 */ /* 0x010e220000201800 */
[----:B-1----:R-:W-:-:S08]  /*1090*/  DMUL R10, R10, R14 ;  /* 0x0000000e0a0a7228 */ /* 0x002fd00000000000 */
[----:B0-----:R-:W-:-:S08]  /*10a0*/  DMUL R10, R10, R16 ;  /* 0x000000100a0a7228 */ /* 0x001fd00000000000 */
[----:B------:R-:W-:-:S06]  /*10b0*/  DFMA R10, R16, R10, R12 ;  /* 0x0000000a100a722b */ /* 0x000fcc000000000c */
[----:B------:R-:W0:Y:S02]  /*10c0*/  F2F.F32.F64 R21, R10 ;  /* 0x0000000a00157310 */ /* 0x000e240000301000 */
[----:B0-----:R-:W-:Y:S04]  /*10d0*/  STG.E desc[UR4][R2.64+0x8], R21 ;  /* 0x0000081502007986 */ /* 0x001fe8000c101904 */
[----:B------:R-:W2:Y:S04]  /*10e0*/  LDG.E R12, desc[UR4][R8.64+0xc] ;  /* 0x00000c04080c7981 */ /* 0x000ea8000c1e1900 */
[----:B------:R-:W2:Y:S04]  /*10f0*/  LDG.E R13, desc[UR4][R8.64+0x8] ;  /* 0x00000804080d7981 */ /* 0x000ea8000c1e1900 */
[----:B------:R-:W3:Y:S04]  /*1100*/  LDG.E R14, desc[UR4][R6.64+0x20] ;  /* 0x00002004060e7981 */ /* 0x000ee8000c1e1900 */
[----:B------:R-:W4:Y:S01]  /*1110*/  LDG.E R16, desc[UR4][R4.64+0x8] ;  /* 0x0000080404107981 */ /* 0x000f22000c1e1900 */
[----:B------:R-:W-:Y:S01]  /*1120*/  F2F.F64.F32 R10, R21 ;  /* 0x00000015000a7310 */ /* 0x000fe20000201800 */
[----:B--2---:R-:W-:-:S07]  /*1130*/  FADD R0, R12, R13 ;  /* 0x0000000d0c007221 */ /* 0x004fce0000000000 */
[----:B------:R-:W0:Y:S08]  /*1140*/  F2F.F64.F32 R12, R0 ;  /* 0x00000000000c7310 */ /* 0x000e300000201800 */
[----:B---3--:R-:W1:Y:S01]  /*1150*/  F2F.F64.F32 R14, R14 ;  /* 0x0000000e000e7310 */ /* 0x008e620000201800 */
[----:B0-----:R-:W-:-:S07]  /*1160*/  DMUL R12, RZ, R12 ;  /* 0x0000000cff0c7228 */ /* 0x001fce0000000000 */
[----:B----4-:R-:W0:Y:S01]  /*1170*/  F2F.F64.F32 R16, R16 ;  /* 0x0000001000107310 */ /* 0x010e220000201800 */
[----:B-1----:R-:W-:-:S08]  /*1180*/  DMUL R12, R12, R14 ;  /* 0x0000000e0c0c7228 */ /* 0x002fd00000000000 */
[----:B0-----:R-:W-:-:S08]  /*1190*/  DMUL R12, R12, R16 ;  /* 0x000000100c0c7228 */ /* 0x001fd00000000000 */
[----:B------:R-:W-:-:S10]  /*11a0*/  DFMA R10, R16, R12, R10 ;  /* 0x0000000c100a722b */ /* 0x000fd4000000000a */
[----:B------:R-:W0:Y:S02]  /*11b0*/  F2F.F32.F64 R11, R10 ;  /* 0x0000000a000b7310 */ /* 0x000e240000301000 */
[----:B0-----:R-:W-:Y:S01]  /*11c0*/  STG.E desc[UR4][R2.64+0x8], R11 ;  /* 0x0000080b02007986 */ /* 0x001fe2000c101904 */
[----:B------:R-:W-:Y:S05]  /*11d0*/  EXIT ;  /* 0x000000000000794d */ /* 0x000fea0003800000 */
.L_x_46:
        /* <DEDUP_REMOVED lines=10> */
.L_x_104:


//--------------------- .text._Z12calc_cosinesiPfS_S_ --------------------------
	.section	.text._Z12calc_cosinesiPfS_S_,"ax",@progbits
	.align	128
        .global         _Z12calc_cosinesiPfS_S_
        .type           _Z12calc_cosinesiPfS_S_,@function
        .size           _Z12calc_cosinesiPfS_S_,(.L_x_105 - _Z12calc_cosinesiPfS_S_)
        .other          _Z12calc_cosinesiPfS_S_,@"STO_CUDA_ENTRY STV_DEFAULT"
_Z12calc_cosinesiPfS_S_:
.text._Z12calc_cosinesiPfS_S_:
[----:B------:R-:W-:Y:S01]  /*0000*/  LDC R1, c[0x0][0x37c] ;  /* 0x0000df00ff017b82 */ /* 0x000fe20000000800 */
[----:B------:R-:W0:Y:S07]  /*0010*/  S2R R0, SR_TID.X ;  /* 0x0000000000007919 */ /* 0x000e2e0000002100 */
[----:B------:R-:W0:Y:S01]  /*0020*/  S2UR UR5, SR_CTAID.X ;  /* 0x00000000000579c3 */ /* 0x000e220000002500 */
[----:B------:R-:W1:Y:S07]  /*0030*/  LDCU UR4, c[0x0][0x380] ;  /* 0x00007000ff0477ac */ /* 0x000e6e0008000800 */
[----:B------:R-:W0:Y:S01]  /*0040*/  LDC R9, c[0x0][0x360] ;  /* 0x0000d800ff097b82 */ /* 0x000e220000000800 */
[----:B-1----:R-:W-:Y:S01]  /*0050*/  UIADD3 UR4, UPT, UPT, UR4, -0x2, URZ ;  /* 0xfffffffe04047890 */ /* 0x002fe2000fffe0ff */
[----:B0-----:R-:W-:-:S05]  /*0060*/  IMAD R9, R9, UR5, R0 ;  /* 0x0000000509097c24 */ /* 0x001fca000f8e0200 */
[----:B------:R-:W-:-:S13]  /*0070*/  ISETP.GE.AND P0, PT, R9, UR4, PT ;  /* 0x0000000409007c0c */ /* 0x000fda000bf06270 */
[----:B------:R-:W-:Y:S05]  /*0080*/  @P0 EXIT ;  /* 0x000000000000094d */ /* 0x000fea0003800000 */
[----:B------:R-:W0:Y:S01]  /*0090*/  LDC.64 R2, c[0x0][0x398] ;  /* 0x0000e600ff027b82 */ /* 0x000e220000000a00 */
[----:B------:R-:W1:Y:S01]  /*00a0*/  LDCU.64 UR4, c[0x0][0x358] ;  /* 0x00006b00ff0477ac */ /* 0x000e620008000a00 */
[----:B------:R-:W-:-:S06]  /*00b0*/  LEA R7, R9, R9, 0x1 ;  /* 0x0000000909077211 */ /* 0x000fcc00078e08ff */
[----:B------:R-:W2:Y:S01]  /*00c0*/  LDC.64 R4, c[0x0][0x388] ;  /* 0x0000e200ff047b82 */ /* 0x000ea20000000a00 */
[----:B0-----:R-:W-:-:S05]  /*00d0*/  IMAD.WIDE R2, R9, 0x4, R2 ;  /* 0x0000000409027825 */ /* 0x001fca00078e0202 */
[----:B-1----:R-:W-:Y:S01]  /*00e0*/  STG.E desc[UR4][R2.64+0xc], RZ ;  /* 0x00000cff02007986 */ /* 0x002fe2000c101904 */
[----:B--2---:R-:W-:-:S05]  /*00f0*/  IMAD.WIDE R4, R7, 0x4, R4 ;  /* 0x0000000407047825 */ /* 0x004fca00078e0204 */
[----:B------:R-:W2:Y:S04]  /*0100*/  LDG.E R0, desc[UR4][R4.64+0x24] ;  /* 0x0000240404007981 */ /* 0x000ea8000c1e1900 */
[----:B------:R-:W2:Y:S02]  /*0110*/  LDG.E R7, desc[UR4][R4.64+0x18] ;  /* 0x0000180404077981 */ /* 0x000ea4000c1e1900 */
[----:B--2---:R-:W-:-:S05]  /*0120*/  FFMA R11, R0, R7, RZ ;  /* 0x00000007000b7223 */ /* 0x004fca00000000ff */
[----:B------:R-:W-:Y:S04]  /*0130*/  STG.E desc[UR4][R2.64+0xc], R11 ;  /* 0x00000c0b02007986 */ /* 0x000fe8000c101904 */
[----:B------:R-:W2:Y:S04]  /*0140*/  LDG.E R0, desc[UR4][R4.64+0x28] ;  /* 0x0000280404007981 */ /* 0x000ea8000c1e1900 */
[----:B------:R-:W2:Y:S02]  /*0150*/  LDG.E R6, desc[UR4][R4.64+0x1c] ;  /* 0x00001c0404067981 */ /* 0x000ea4000c1e1900 */
[----:B--2---:R-:W-:-:S02]  /*0160*/  FFMA R13, R0, R6, R11 ;  /* 0x00000006000d7223 */ /* 0x004fc4000000000b */
[----:B------:R-:W0:Y:S03]  /*0170*/  LDC.64 R6, c[0x0][0x390] ;  /* 0x0000e400ff067b82 */ /* 0x000e260000000a00 */
[----:B------:R-:W-:Y:S04]  /*0180*/  STG.E desc[UR4][R2.64+0xc], R13 ;  /* 0x00000c0d02007986 */ /* 0x000fe8000c101904 */
[----:B------:R-:W2:Y:S04]  /*0190*/  LDG.E R0, desc[UR4][R4.64+0x2c] ;  /* 0x00002c0404007981 */ /* 0x000ea8000c1e1900 */
[----:B------:R-:W2:Y:S01]  /*01a0*/  LDG.E R8, desc[UR4][R4.64+0x20] ;  /* 0x0000200404087981 */ /* 0x000ea2000c1e1900 */
[----:B0-----:R-:W-:-:S04]  /*01b0*/  IMAD.WIDE R6, R9, 0x4, R6 ;  /* 0x0000000409067825 */ /* 0x001fc800078e0206 */
[----:B--2---:R-:W-:-:S05]  /*01c0*/  FFMA R15, R0, R8, R13 ;  /* 0x00000008000f7223 */ /* 0x004fca000000000d */
[----:B------:R-:W-:Y:S04]  /*01d0*/  STG.E desc[UR4][R2.64+0xc], R15 ;  /* 0x00000c0f02007986 */ /* 0x000fe8000c101904 */
[----:B------:R-:W2:Y:S04]  /*01e0*/  LDG.E R0, desc[UR4][R6.64+0xc] ;  /* 0x00000c0406007981 */ /* 0x000ea8000c1e1900 */
[----:B------:R-:W2:Y:S02]  /*01f0*/  LDG.E R9, desc[UR4][R6.64+0x8] ;  /* 0x0000080406097981 */ /* 0x000ea4000c1e1900 */
[----:B--2---:R-:W-:-:S04]  /*0200*/  FMUL R0, R0, R9 ;  /* 0x0000000900007220 */ /* 0x004fc80000400000 */
[----:B------:R-:W-:-:S05]  /*0210*/  FMUL R9, R15, R0 ;  /* 0x000000000f097220 */ /* 0x000fca0000400000 */
[----:B------:R-:W-:Y:S01]  /*0220*/  STG.E desc[UR4][R2.64+0xc], R9 ;  /* 0x00000c0902007986 */ /* 0x000fe2000c101904 */
[----:B------:R-:W-:Y:S05]  /*0230*/  EXIT ;  /* 0x000000000000794d */ /* 0x000fea0003800000 */
.L_x_47:
        /* <DEDUP_REMOVED lines=12> */
.L_x_105:


//--------------------- .text._Z10calc_bondsiPfS_S_ --------------------------
	.section	.text._Z10calc_bondsiPfS_S_,"ax",@progbits
	.align	128
        .global         _Z10calc_bondsiPfS_S_
        .type           _Z10calc_bondsiPfS_S_,@function
        .size           _Z10calc_bondsiPfS_S_,(.L_x_99 - _Z10calc_bondsiPfS_S_)
        .other          _Z10calc_bondsiPfS_S_,@"STO_CUDA_ENTRY STV_DEFAULT"
_Z10calc_bondsiPfS_S_:
.text._Z10calc_bondsiPfS_S_:
        /* <DEDUP_REMOVED lines=11> */
[----:B------:R-:W-:-:S06]  /*00b0*/  IMAD R9, R7, 0x3, RZ ;  /* 0x0000000307097824 */ /* 0x000fcc00078e02ff */
[----:B------:R-:W2:Y:S01]  /*00c0*/  LDC.64 R2, c[0x0][0x388] ;  /* 0x0000e200ff027b82 */ /* 0x000ea20000000a00 */
[----:B0-----:R-:W-:-:S07]  /*00d0*/  IMAD.WIDE R4, R7, 0x4, R4 ;  /* 0x0000000407047825 */ /* 0x001fce00078e0204 */
[----:B------:R-:W0:Y:S01]  /*00e0*/  LDC.64 R6, c[0x0][0x390] ;  /* 0x0000e400ff067b82 */ /* 0x000e220000000a00 */
[----:B-1----:R-:W-:Y:S01]  /*00f0*/  STG.E desc[UR4][R4.64+0x8], RZ ;  /* 0x000008ff04007986 */ /* 0x002fe2000c101904 */
[----:B--2---:R-:W-:-:S05]  /*0100*/  IMAD.WIDE R2, R9, 0x4, R2 ;  /* 0x0000000409027825 */ /* 0x004fca00078e0202 */
[----:B------:R-:W2:Y:S04]  /*0110*/  LDG.E R0, desc[UR4][R2.64+0xc] ;  /* 0x00000c0402007981 */ /* 0x000ea8000c1e1900 */
[----:B------:R-:W2:Y:S01]  /*0120*/  LDG.E R11, desc[UR4][R2.64] ;  /* 0x00000004020b7981 */ /* 0x000ea2000c1e1900 */
[----:B0-----:R-:W-:-:S04]  /*0130*/  IMAD.WIDE R6, R9, 0x4, R6 ;  /* 0x0000000409067825 */ /* 0x001fc800078e0206 */
[----:B--2---:R-:W-:-:S05]  /*0140*/  FADD R11, R0, -R11 ;  /* 0x8000000b000b7221 */ /* 0x004fca0000000000 */
[----:B------:R0:W-:Y:S04]  /*0150*/  STG.E desc[UR4][R6.64+0x18], R11 ;  /* 0x0000180b06007986 */ /* 0x0001e8000c101904 */
[----:B------:R-:W2:Y:S02]  /*0160*/  LDG.E R0, desc[UR4][R4.64+0x8] ;  /* 0x0000080404007981 */ /* 0x000ea4000c1e1900 */
[----:B--2---:R-:W-:-:S05]  /*0170*/  FFMA R9, R11, R11, R0 ;  /* 0x0000000b0b097223 */ /* 0x004fca0000000000 */
[----:B------:R1:W-:Y:S04]  /*0180*/  STG.E desc[UR4][R4.64+0x8], R9 ;  /* 0x0000080904007986 */ /* 0x0003e8000c101904 */
[----:B------:R-:W2:Y:S04]  /*0190*/  LDG.E R0, desc[UR4][R2.64+0x10] ;  /* 0x0000100402007981 */ /* 0x000ea8000c1e1900 */
[----:B------:R-:W2:Y:S02]  /*01a0*/  LDG.E R13, desc[UR4][R2.64+0x4] ;  /* 0x00000404020d7981 */ /* 0x000ea4000c1e1900 */
[----:B--2---:R-:W-:-:S05]  /*01b0*/  FADD R13, R0, -R13 ;  /* 0x8000000d000d7221 */ /* 0x004fca0000000000 */
[----:B------:R2:W-:Y:S04]  /*01c0*/  STG.E desc[UR4][R6.64+0x1c], R13 ;  /* 0x00001c0d06007986 */ /* 0x0005e8000c101904 */
[----:B------:R-:W3:Y:S02]  /*01d0*/  LDG.E R0, desc[UR4][R4.64+0x8] ;  /* 0x0000080404007981 */ /* 0x000ee4000c1e1900 */
[----:B---3--:R-:W-:-:S05]  /*01e0*/  FFMA R15, R13, R13, R0 ;  /* 0x0000000d0d0f7223 */ /* 0x008fca0000000000 */
[----:B------:R2:W-:Y:S04]  /*01f0*/  STG.E desc[UR4][R4.64+0x8], R15 ;  /* 0x0000080f04007986 */ /* 0x0005e8000c101904 */
[----:B------:R-:W3:Y:S04]  /*0200*/  LDG.E R0, desc[UR4][R2.64+0x14] ;  /* 0x0000140402007981 */ /* 0x000ee8000c1e1900 */
[----:B0-----:R-:W3:Y:S02]  /*0210*/  LDG.E R11, desc[UR4][R2.64+0x8] ;  /* 0x00000804020b7981 */ /* 0x001ee4000c1e1900 */
[----:B---3--:R-:W-:-:S05]  /*0220*/  FADD R11, R0, -R11 ;  /* 0x8000000b000b7221 */ /* 0x008fca0000000000 */
[----:B------:R2:W-:Y:S04]  /*0230*/  STG.E desc[UR4][R6.64+0x20], R11 ;  /* 0x0000200b06007986 */ /* 0x0005e8000c101904 */
[----:B------:R-:W3:Y:S01]  /*0240*/  LDG.E R0, desc[UR4][R4.64+0x8] ;  /* 0x0000080404007981 */ /* 0x000ee2000c1e1900 */
[----:B------:R-:W-:Y:S01]  /*0250*/  BSSY.RECONVERGENT B0, `(.L_x_48) ;  /* 0x000000e000007945 */ /* 0x000fe20003800200 */
[----:B---3--:R-:W-:-:S04]  /*0260*/  FFMA R0, R11, R11, R0 ;  /* 0x0000000b0b007223 */ /* 0x008fc80000000000 */
[----:B-1----:R2:W0:Y:S01]  /*0270*/  MUFU.RSQ R9, R0 ;  /* 0x0000000000097308 */ /* 0x0024220000001400 */
[----:B------:R-:W-:-:S04]  /*0280*/  IADD3 R8, PT, PT, R0, -0xd000000, RZ ;  /* 0xf300000000087810 */ /* 0x000fc80007ffe0ff */
[----:B------:R-:W-:-:S13]  /*0290*/  ISETP.GT.U32.AND P0, PT, R8, 0x727fffff, PT ;  /* 0x727fffff0800780c */ /* 0x000fda0003f04070 */
[----:B0-2---:R-:W-:Y:S05]  /*02a0*/  @!P0 BRA `(.L_x_49) ;  /* 0x0000000000108947 */ /* 0x005fea0003800000 */
[----:B------:R-:W-:-:S07]  /*02b0*/  MOV R9, 0x2d0 ;  /* 0x000002d000097802 */ /* 0x000fce0000000f00 */
[----:B------:R-:W-:Y:S05]  /*02c0*/  CALL.REL.NOINC `($__internal_3_$__cuda_sm20_sqrt_rn_f32_slowpath) ;  /* 0x0000000400287944 */ /* 0x000fea0003c00000 */
[----:B------:R-:W-:Y:S01]  /*02d0*/  IMAD.MOV.U32 R2, RZ, RZ, R0 ;  /* 0x000000ffff027224 */ /* 0x000fe200078e0000 */
[----:B------:R-:W-:Y:S06]  /*02e0*/  BRA `(.L_x_50) ;  /* 0x0000000000107947 */ /* 0x000fec0003800000 */
.L_x_49:
[----:B------:R-:W-:Y:S01]  /*02f0*/  FMUL.FTZ R3, R0, R9 ;  /* 0x0000000900037220 */ /* 0x000fe20000410000 */
[----:B------:R-:W-:-:S03]  /*0300*/  FMUL.FTZ R2, R9, 0.5 ;  /* 0x3f00000009027820 */ /* 0x000fc60000410000 */
[----:B------:R-:W-:-:S04]  /*0310*/  FFMA R0, -R3, R3, R0 ;  /* 0x0000000303007223 */ /* 0x000fc80000000100 */
[----:B------:R-:W-:-:S07]  /*0320*/  FFMA R2, R0, R2, R3 ;  /* 0x0000000200027223 */ /* 0x000fce0000000003 */
.L_x_50:
[----:B------:R-:W-:Y:S05]  /*0330*/  BSYNC.RECONVERGENT B0 ;  /* 0x0000000000007941 */ /* 0x000fea0003800200 */
.L_x_48:
[----:B------:R-:W-:Y:S01]  /*0340*/  IADD3 R0, PT, PT, R2, 0x1800000, RZ ;  /* 0x0180000002007810 */ /* 0x000fe20007ffe0ff */
[----:B------:R-:W-:Y:S03]  /*0350*/  BSSY.RECONVERGENT B0, `(.L_x_51) ;  /* 0x000000b000007945 */ /* 0x000fe60003800200 */
[----:B------:R-:W-:-:S04]  /*0360*/  LOP3.LUT R0, R0, 0x7f800000, RZ, 0xc0, !PT ;  /* 0x7f80000000007812 */ /* 0x000fc800078ec0ff */
[----:B------:R-:W-:-:S13]  /*0370*/  ISETP.GT.U32.AND P0, PT, R0, 0x1ffffff, PT ;  /* 0x01ffffff0000780c */ /* 0x000fda0003f04070 */
[----:B------:R-:W-:Y:S05]  /*0380*/  @P0 BRA `(.L_x_52) ;  /* 0x00000000000c0947 */ /* 0x000fea0003800000 */
[----:B------:R-:W-:-:S07]  /*0390*/  MOV R6, 0x3b0 ;  /* 0x000003b000067802 */ /* 0x000fce0000000f00 */
[----:B------:R-:W-:Y:S05]  /*03a0*/  CALL.REL.NOINC `($__internal_2_$__cuda_sm20_rcp_rn_f32_slowpath) ;  /* 0x0000000000207944 */ /* 0x000fea0003c00000 */
[----:B------:R-:W-:Y:S05]  /*03b0*/  BRA `(.L_x_53) ;  /* 0x0000000000107947 */ /* 0x000fea0003800000 */
.L_x_52:
[----:B------:R-:W0:Y:S02]  /*03c0*/  MUFU.RCP R3, R2 ;  /* 0x0000000200037308 */ /* 0x000e240000001000 */
[----:B0-----:R-:W-:-:S04]  /*03d0*/  FFMA R0, R3, R2, -1 ;  /* 0xbf80000003007423 */ /* 0x001fc80000000002 */
[----:B------:R-:W-:-:S04]  /*03e0*/  FADD.FTZ R0, -R0, -RZ ;  /* 0x800000ff00007221 */ /* 0x000fc80000010100 */
[----:B------:R-:W-:-:S07]  /*03f0*/  FFMA R3, R3, R0, R3 ;  /* 0x0000000003037223 */ /* 0x000fce0000000003 */
.L_x_53:
[----:B------:R-:W-:Y:S05]  /*0400*/  BSYNC.RECONVERGENT B0 ;  /* 0x0000000000007941 */ /* 0x000fea0003800200 */
.L_x_51:
[----:B------:R-:W-:Y:S01]  /*0410*/  STG.E desc[UR4][R4.64+0x8], R3 ;  /* 0x0000080304007986 */ /* 0x000fe2000c101904 */
[----:B------:R-:W-:Y:S05]  /*0420*/  EXIT ;  /* 0x000000000000794d */ /* 0x000fea0003800000 */
        .weak           $__internal_2_$__cuda_sm20_rcp_rn_f32_slowpath
        .type           $__internal_2_$__cuda_sm20_rcp_rn_f32_slowpath,@function
        .size           $__internal_2_$__cuda_sm20_rcp_rn_f32_slowpath,($__internal_3_$__cuda_sm20_sqrt_rn_f32_slowpath - $__internal_2_$__cuda_sm20_rcp_rn_f32_slowpath)
$__internal_2_$__cuda_sm20_rcp_rn_f32_slowpath:
[----:B------:R-:W-:Y:S01]  /*0430*/  IMAD.SHL.U32 R0, R2, 0x2, RZ ;  /* 0x0000000202007824 */ /* 0x000fe200078e00ff */
[----:B------:R-:W-:Y:S04]  /*0440*/  BSSY.RECONVERGENT B1, `(.L_x_54) ;  /* 0x0000030000017945 */ /* 0x000fe80003800200 */
[----:B------:R-:W-:-:S04]  /*0450*/  SHF.R.U32.HI R9, RZ, 0x18, R0 ;  /* 0x00000018ff097819 */ /* 0x000fc80000011600 */
[----:B------:R-:W-:-:S13]  /*0460*/  ISETP.NE.U32.AND P0, PT, R9, RZ, PT ;  /* 0x000000ff0900720c */ /* 0x000fda0003f05070 */
[----:B------:R-:W-:Y:S05]  /*0470*/  @P0 BRA `(.L_x_55) ;  /* 0x0000000000280947 */ /* 0x000fea0003800000 */
[----:B------:R-:W-:-:S04]  /*0480*/  SHF.L.U32 R0, R2, 0x1, RZ ;  /* 0x0000000102007819 */ /* 0x000fc800000006ff */
[----:B------:R-:W-:-:S13]  /*0490*/  ISETP.NE.AND P0, PT, R0, RZ, PT ;  /* 0x000000ff0000720c */ /* 0x000fda0003f05270 */
[----:B------:R-:W-:Y:S01]  /*04a0*/  @P0 FFMA R7, R2, 1.84467440737095516160e+19, RZ ;  /* 0x5f80000002070823 */ /* 0x000fe200000000ff */
[----:B------:R-:W-:Y:S08]  /*04b0*/  @!P0 MUFU.RCP R3, R2 ;  /* 0x0000000200038308 */ /* 0x000ff00000001000 */
[----:B------:R-:W0:Y:S02]  /*04c0*/  @P0 MUFU.RCP R0, R7 ;  /* 0x0000000700000308 */ /* 0x000e240000001000 */
[----:B0-----:R-:W-:-:S04]  /*04d0*/  @P0 FFMA R8, R7, R0, -1 ;  /* 0xbf80000007080423 */ /* 0x001fc80000000000 */
[----:B------:R-:W-:-:S04]  /*04e0*/  @P0 FADD.FTZ R9, -R8, -RZ ;  /* 0x800000ff08090221 */ /* 0x000fc80000010100 */
[----:B------:R-:W-:-:S04]  /*04f0*/  @P0 FFMA R0, R0, R9, R0 ;  /* 0x0000000900000223 */ /* 0x000fc80000000000 */
[----:B------:R-:W-:Y:S01]  /*0500*/  @P0 FFMA R3, R0, 1.84467440737095516160e+19, RZ ;  /* 0x5f80000000030823 */ /* 0x000fe200000000ff */
[----:B------:R-:W-:Y:S06]  /*0510*/  BRA `(.L_x_56) ;  /* 0x0000000000887947 */ /* 0x000fec0003800000 */
.L_x_55:
[----:B------:R-:W-:-:S05]  /*0520*/  VIADD R11, R9, 0xffffff03 ;  /* 0xffffff03090b7836 */ /* 0x000fca0000000000 */
[----:B------:R-:W-:-:S13]  /*0530*/  ISETP.GT.U32.AND P0, PT, R11, 0x1, PT ;  /* 0x000000010b00780c */ /* 0x000fda0003f04070 */
[----:B------:R-:W-:Y:S05]  /*0540*/  @P0 BRA `(.L_x_57) ;  /* 0x0000000000780947 */ /* 0x000fea0003800000 */
[----:B------:R-:W-:Y:S01]  /*0550*/  LOP3.LUT R0, R2, 0x7fffff, RZ, 0xc0, !PT ;  /* 0x007fffff02007812 */ /* 0x000fe200078ec0ff */
[----:B------:R-:W-:-:S03]  /*0560*/  HFMA2 R10, -RZ, RZ, 0, 1.78813934326171875e-07 ;  /* 0x00000003ff0a7431 */ /* 0x000fc600000001ff */
[----:B------:R-:W-:-:S04]  /*0570*/  LOP3.LUT R0, R0, 0x3f800000, RZ, 0xfc, !PT ;  /* 0x3f80000000007812 */ /* 0x000fc800078efcff */
[----:B------:R-:W0:Y:S01]  /*0580*/  MUFU.RCP R3, R0 ;  /* 0x0000000000037308 */ /* 0x000e220000001000 */
[----:B------:R-:W-:Y:S01]  /*0590*/  SHF.L.U32 R10, R10, R11, RZ ;  /* 0x0000000b0a0a7219 */ /* 0x000fe200000006ff */
[----:B0-----:R-:W-:-:S04]  /*05a0*/  FFMA R7, R0, R3, -1 ;  /* 0xbf80000000077423 */ /* 0x001fc80000000003 */
[----:B------:R-:W-:-:S04]  /*05b0*/  FADD.FTZ R8, -R7, -RZ ;  /* 0x800000ff07087221 */ /* 0x000fc80000010100 */
[CCC-:B------:R-:W-:Y:S01]  /*05c0*/  FFMA.RM R7, R3.reuse, R8.reuse, R3.reuse ;  /* 0x0000000803077223 */ /* 0x1c0fe20000004003 */
[----:B------:R-:W-:-:S04]  /*05d0*/  FFMA.RP R8, R3, R8, R3 ;  /* 0x0000000803087223 */ /* 0x000fc80000008003 */
[C---:B------:R-:W-:Y:S02]  /*05e0*/  LOP3.LUT R3, R7.reuse, 0x7fffff, RZ, 0xc0, !PT ;  /* 0x007fffff07037812 */ /* 0x040fe400078ec0ff */
[----:B------:R-:W-:Y:S02]  /*05f0*/  FSETP.NEU.FTZ.AND P0, PT, R7, R8, PT ;  /* 0x000000080700720b */ /* 0x000fe40003f1d000 */
[----:B------:R-:W-:Y:S02]  /*0600*/  LOP3.LUT R3, R3, 0x800000, RZ, 0xfc, !PT ;  /* 0x0080000003037812 */ /* 0x000fe400078efcff */
[----:B------:R-:W-:Y:S02]  /*0610*/  SEL R7, RZ, 0xffffffff, !P0 ;  /* 0xffffffffff077807 */ /* 0x000fe40004000000 */
[----:B------:R-:W-:-:S03]  /*0620*/  LOP3.LUT R10, R10, R3, RZ, 0xc0, !PT ;  /* 0x000000030a0a7212 */ /* 0x000fc600078ec0ff */
[----:B------:R-:W-:Y:S01]  /*0630*/  IMAD.MOV R0, RZ, RZ, -R7 ;  /* 0x000000ffff007224 */ /* 0x000fe200078e0a07 */
[----:B------:R-:W-:-:S04]  /*0640*/  SHF.R.U32.HI R10, RZ, R11, R10 ;  /* 0x0000000bff0a7219 */ /* 0x000fc8000001160a */
[----:B------:R-:W-:Y:S02]  /*0650*/  LOP3.LUT P1, RZ, R0, R11, R3, 0xf8, !PT ;  /* 0x0000000b00ff7212 */ /* 0x000fe4000782f803 */
[C---:B------:R-:W-:Y:S02]  /*0660*/  LOP3.LUT P0, RZ, R10.reuse, 0x1, RZ, 0xc0, !PT ;  /* 0x000000010aff7812 */ /* 0x040fe4000780c0ff */
[----:B------:R-:W-:-:S04]  /*0670*/  LOP3.LUT P2, RZ, R10, 0x2, RZ, 0xc0, !PT ;  /* 0x000000020aff7812 */ /* 0x000fc8000784c0ff */
[----:B------:R-:W-:Y:S02]  /*0680*/  PLOP3.LUT P0, PT, P0, P1, P2, 0xe0, 0x0 ;  /* 0x000000000000781c */ /* 0x000fe40000703c20 */
[----:B------:R-:W-:Y:S02]  /*0690*/  LOP3.LUT P1, RZ, R2, 0x7fffff, RZ, 0xc0, !PT ;  /* 0x007fffff02ff7812 */ /* 0x000fe4000782c0ff */
[----:B------:R-:W-:-:S04]  /*06a0*/  SEL R0, RZ, 0x1, !P0 ;  /* 0x00000001ff007807 */ /* 0x000fc80004000000 */
[----:B------:R-:W-:-:S04]  /*06b0*/  IADD3 R0, PT, PT, -R0, RZ, RZ ;  /* 0x000000ff00007210 */ /* 0x000fc80007ffe1ff */
[----:B------:R-:W-:Y:S01]  /*06c0*/  ISETP.GE.AND P0, PT, R0, RZ, PT ;  /* 0x000000ff0000720c */ /* 0x000fe20003f06270 */
[----:B------:R-:W-:-:S05]  /*06d0*/  VIADD R0, R9, 0xffffff04 ;  /* 0xffffff0409007836 */ /* 0x000fca0000000000 */
[----:B------:R-:W-:-:S07]  /*06e0*/  SHF.R.U32.HI R3, RZ, R0, R3 ;  /* 0x00000000ff037219 */ /* 0x000fce0000011603 */
[----:B------:R-:W-:-:S05]  /*06f0*/  @!P0 IADD3 R3, PT, PT, R3, 0x1, RZ ;  /* 0x0000000103038810 */ /* 0x000fca0007ffe0ff */
[----:B------:R-:W-:-:S05]  /*0700*/  @!P1 IMAD.SHL.U32 R3, R3, 0x2, RZ ;  /* 0x0000000203039824 */ /* 0x000fca00078e00ff */
[----:B------:R-:W-:Y:S01]  /*0710*/  LOP3.LUT R3, R3, 0x80000000, R2, 0xf8, !PT ;  /* 0x8000000003037812 */ /* 0x000fe200078ef802 */
[----:B------:R-:W-:Y:S06]  /*0720*/  BRA `(.L_x_56) ;  /* 0x0000000000047947 */ /* 0x000fec0003800000 */
.L_x_57:
[----:B------:R0:W1:Y:S02]  /*0730*/  MUFU.RCP R3, R2 ;  /* 0x0000000200037308 */ /* 0x0000640000001000 */
.L_x_56:
[----:B------:R-:W-:Y:S05]  /*0740*/  BSYNC.RECONVERGENT B1 ;  /* 0x0000000000017941 */ /* 0x000fea0003800200 */
.L_x_54:
[----:B------:R-:W-:-:S04]  /*0750*/  MOV R7, 0x0 ;  /* 0x0000000000077802 */ /* 0x000fc80000000f00 */
[----:B01----:R-:W-:Y:S05]  /*0760*/  RET.REL.NODEC R6 `(_Z10calc_bondsiPfS_S_) ;  /* 0xfffffff806247950 */ /* 0x003fea0003c3ffff */
        .weak           $__internal_3_$__cuda_sm20_sqrt_rn_f32_slowpath
        .type           $__internal_3_$__cuda_sm20_sqrt_rn_f32_slowpath,@function
        .size           $__internal_3_$__cuda_sm20_sqrt_rn_f32_slowpath,(.L_x_99 - $__internal_3_$__cuda_sm20_sqrt_rn_f32_slowpath)
$__internal_3_$__cuda_sm20_sqrt_rn_f32_slowpath:
[----:B------:R-:W-:-:S13]  /*0770*/  LOP3.LUT P0, RZ, R0, 0x7fffffff, RZ, 0xc0, !PT ;  /* 0x7fffffff00ff7812 */ /* 0x000fda000780c0ff */
[----:B------:R-:W-:Y:S01]  /*0780*/  @!P0 IMAD.MOV.U32 R2, RZ, RZ, R0 ;  /* 0x000000ffff028224 */ /* 0x000fe200078e0000 */
[----:B------:R-:W-:Y:S06]  /*0790*/  @!P0 BRA `(.L_x_58) ;  /* 0x0000000000408947 */ /* 0x000fec0003800000 */
[----:B------:R-:W-:-:S13]  /*07a0*/  FSETP.GEU.FTZ.AND P0, PT, R0, RZ, PT ;  /* 0x000000ff0000720b */ /* 0x000fda0003f1e000 */
[----:B------:R-:W-:Y:S01]  /*07b0*/  @!P0 MOV R2, 0x7fffffff ;  /* 0x7fffffff00028802 */ /* 0x000fe20000000f00 */
        /* <DEDUP_REMOVED lines=8> */
[----:B------:R-:W-:Y:S01]  /*0840*/  @P0 FMUL.FTZ R8, R2, 0.5 ;  /* 0x3f00000002080820 */ /* 0x000fe20000410000 */
[----:B------:R-:W-:Y:S02]  /*0850*/  @!P0 MOV R2, R0 ;  /* 0x0000000000028202 */ /* 0x000fe40000000f00 */
[----:B------:R-:W-:-:S04]  /*0860*/  @P0 FADD.FTZ R7, -R6, -RZ ;  /* 0x800000ff06070221 */ /* 0x000fc80000010100 */
[----:B------:R-:W-:-:S04]  /*0870*/  @P0 FFMA R7, R6, R7, R3 ;  /* 0x0000000706070223 */ /* 0x000fc80000000003 */
[----:B------:R-:W-:-:S04]  /*0880*/  @P0 FFMA R7, R7, R8, R6 ;  /* 0x0000000807070223 */ /* 0x000fc80000000006 */
[----:B------:R-:W-:-:S07]  /*0890*/  @P0 FMUL.FTZ R2, R7, 2.3283064365386962891e-10 ;  /* 0x2f80000007020820 */ /* 0x000fce0000410000 */
.L_x_58:
[----:B------:R-:W-:Y:S02]  /*08a0*/  HFMA2 R3, -RZ, RZ, 0, 0 ;  /* 0x00000000ff037431 */ /* 0x000fe400000001ff */
[----:B------:R-:W-:Y:S01]  /*08b0*/  IMAD.MOV.U32 R0, RZ, RZ, R2 ;  /* 0x000000ffff007224 */ /* 0x000fe200078e0002 */
[----:B------:R-:W-:-:S04]  /*08c0*/  MOV R2, R9 ;  /* 0x0000000900027202 */ /* 0x000fc80000000f00 */
[----:B------:R-:W-:Y:S05]  /*08d0*/  RET.REL.NODEC R2 `(_Z10calc_bondsiPfS_S_) ;  /* 0xfffffff402c87950 */ /* 0x000fea0003c3ffff */
.L_x_59:
        /* <DEDUP_REMOVED lines=10> */
.L_x_99:


//--------------------- .text._Z13calc_extern_fifPfS_S_ --------------------------
	.section	.text._Z13calc_extern_fifPfS_S_,"ax",@progbits
	.align	128
        .global         _Z13calc_extern_fifPfS_S_
        .type           _Z13calc_extern_fifPfS_S_,@function
        .size           _Z13calc_extern_fifPfS_S_,(.L_x_107 - _Z13calc_extern_fifPfS_S_)
        .other          _Z13calc_extern_fifPfS_S_,@"STO_CUDA_ENTRY STV_DEFAULT"
_Z13calc_extern_fifPfS_S_:
.text._Z13calc_extern_fifPfS_S_:
        /* <DEDUP_REMOVED lines=10> */
[----:B------:R-:W-:Y:S01]  /*00a0*/  LEA R9, R0, R0, 0x1 ;  /* 0x0000000000097211 */ /* 0x000fe200078e08ff */
[----:B------:R-:W2:Y:S05]  /*00b0*/  LDCU UR6, c[0x0][0x384] ;  /* 0x00007080ff0677ac */ /* 0x000eaa0008000800 */
[----:B------:R-:W3:Y:S08]  /*00c0*/  LDC.64 R4, c[0x0][0x398] ;  /* 0x0000e600ff047b82 */ /* 0x000ef00000000a00 */
[----:B------:R-:W4:Y:S01]  /*00d0*/  LDC.64 R6, c[0x0][0x388] ;  /* 0x0000e200ff067b82 */ /* 0x000f220000000a00 */
[----:B0-----:R-:W-:-:S05]  /*00e0*/  IMAD.WIDE R2, R9, 0x4, R2 ;  /* 0x0000000409027825 */ /* 0x001fca00078e0202 */
[----:B-1----:R-:W5:Y:S01]  /*00f0*/  LDG.E R11, desc[UR4][R2.64] ;  /* 0x00000004020b7981 */ /* 0x002f62000c1e1900 */
[----:B---3--:R-:W-:-:S04]  /*0100*/  IMAD.WIDE R4, R9, 0x4, R4 ;  /* 0x0000000409047825 */ /* 0x008fc800078e0204 */
[----:B----4-:R-:W-:Y:S01]  /*0110*/  IMAD.WIDE R6, R9, 0x4, R6 ;  /* 0x0000000409067825 */ /* 0x010fe200078e0206 */
[----:B-----5:R0:W-:Y:S04]  /*0120*/  STG.E desc[UR4][R4.64], R11 ;  /* 0x0000000b04007986 */ /* 0x0201e8000c101904 */
[----:B------:R-:W2:Y:S02]  /*0130*/  LDG.E R0, desc[UR4][R6.64] ;  /* 0x0000000406007981 */ /* 0x000ea4000c1e1900 */
[----:B--2---:R-:W-:-:S05]  /*0140*/  FFMA R9, -R0, UR6, R11 ;  /* 0x0000000600097c23 */ /* 0x004fca000800010b */
[----:B------:R-:W-:Y:S04]  /*0150*/  STG.E desc[UR4][R4.64], R9 ;  /* 0x0000000904007986 */ /* 0x000fe8000c101904 */
[----:B------:R-:W2:Y:S04]  /*0160*/  LDG.E R13, desc[UR4][R2.64+0x4] ;  /* 0x00000404020d7981 */ /* 0x000ea8000c1e1900 */
[----:B--2---:R-:W-:Y:S04]  /*0170*/  STG.E desc[UR4][R4.64+0x4], R13 ;  /* 0x0000040d04007986 */ /* 0x004fe8000c101904 */
[----:B------:R-:W2:Y:S02]  /*0180*/  LDG.E R0, desc[UR4][R6.64+0x4] ;  /* 0x0000040406007981 */ /* 0x000ea4000c1e1900 */
[----:B--2---:R-:W-:-:S05]  /*0190*/  FFMA R15, -R0, UR6, R13 ;  /* 0x00000006000f7c23 */ /* 0x004fca000800010d */
[----:B------:R-:W-:Y:S04]  /*01a0*/  STG.E desc[UR4][R4.64+0x4], R15 ;  /* 0x0000040f04007986 */ /* 0x000fe8000c101904 */
[----:B------:R-:W2:Y:S04]  /*01b0*/  LDG.E R17, desc[UR4][R2.64+0x8] ;  /* 0x0000080402117981 */ /* 0x000ea8000c1e1900 */
[----:B--2---:R-:W-:Y:S04]  /*01c0*/  STG.E desc[UR4][R4.64+0x8], R17 ;  /* 0x0000081104007986 */ /* 0x004fe8000c101904 */
[----:B------:R-:W0:Y:S02]  /*01d0*/  LDG.E R0, desc[UR4][R6.64+0x8] ;  /* 0x0000080406007981 */ /* 0x000e24000c1e1900 */
[----:B0-----:R-:W-:-:S05]  /*01e0*/  FFMA R11, -R0, UR6, R17 ;  /* 0x00000006000b7c23 */ /* 0x001fca0008000111 */
[----:B------:R-:W-:Y:S01]  /*01f0*/  STG.E desc[UR4][R4.64+0x8], R11 ;  /* 0x0000080b04007986 */ /* 0x000fe2000c101904 */
[----:B------:R-:W-:Y:S05]  /*0200*/  EXIT ;  /* 0x000000000000794d */ /* 0x000fea0003800000 */
.L_x_60:
        /* <DEDUP_REMOVED lines=15> */
.L_x_107:


//--------------------- .text._Z9call_PRNGfPfP24curandStatePhilox4_32_10 --------------------------
	.section	.text._Z9call_PRNGfPfP24curandStatePhilox4_32_10,"ax",@progbits
	.align	128
        .global         _Z9call_PRNGfPfP24curandStatePhilox4_32_10
        .type           _Z9call_PRNGfPfP24curandStatePhilox4_32_10,@function
        .size           _Z9call_PRNGfPfP24curandStatePhilox4_32_10,(.L_x_100 - _Z9call_PRNGfPfP24curandStatePhilox4_32_10)
        .other          _Z9call_PRNGfPfP24curandStatePhilox4_32_10,@"STO_CUDA_ENTRY STV_DEFAULT"
_Z9call_PRNGfPfP24curandStatePhilox4_32_10:
.text._Z9call_PRNGfPfP24curandStatePhilox4_32_10:
[----:B------:R-:W-:Y:S01]  /*0000*/  LDC R1, c[0x0][0x37c] ;  /* 0x0000df00ff017b82 */ /* 0x000fe20000000800 */
[----:B------:R-:W0:Y:S07]  /*0010*/  S2R R0, SR_TID.X ;  /* 0x0000000000007919 */ /* 0x000e2e0000002100 */
[----:B------:R-:W0:Y:S01]  /*0020*/  S2UR UR4, SR_CTAID.X ;  /* 0x00000000000479c3 */ /* 0x000e220000002500 */
[----:B------:R-:W1:Y:S01]  /*0030*/  LDCU.64 UR6, c[0x0][0x358] ;  /* 0x00006b00ff0677ac */ /* 0x000e620008000a00 */
[----:B------:R-:W2:Y:S06]  /*0040*/  LDCU UR5, c[0x0][0x380] ;  /* 0x00007000ff0577ac */ /* 0x000eac0008000800 */
[----:B------:R-:W0:Y:S08]  /*0050*/  LDC R7, c[0x0][0x360] ;  /* 0x0000d800ff077b82 */ /* 0x000e300000000800 */
[----:B------:R-:W3:Y:S08]  /*0060*/  LDC.64 R4, c[0x0][0x390] ;  /* 0x0000e400ff047b82 */ /* 0x000ef00000000a00 */
[----:B------:R-:W4:Y:S01]  /*0070*/  LDC.64 R2, c[0x0][0x388] ;  /* 0x0000e200ff027b82 */ /* 0x000f220000000a00 */
[----:B0-----:R-:W-:Y:S01]  /*0080*/  IMAD R7, R7, UR4, R0 ;  /* 0x0000000407077c24 */ /* 0x001fe2000f8e0200 */
[----:B------:R-:W-:-:S03]  /*0090*/  UMOV UR4, URZ ;  /* 0x000000ff00047c82 */ /* 0x000fc60008000000 */
[----:B---3--:R-:W-:-:S04]  /*00a0*/  IMAD.WIDE R4, R7, 0x40, R4 ;  /* 0x0000004007047825 */ /* 0x008fc800078e0204 */
[----:B-12---:R-:W-:-:S07]  /*00b0*/  IMAD R7, R7, 0x3, RZ ;  /* 0x0000000307077824 */ /* 0x006fce00078e02ff */
.L_x_83:
[----:B--2---:R-:W2:Y:S01]  /*00c0*/  LDG.E R0, desc[UR6][R4.64+0x2c] ;  /* 0x00002c0604007981 */ /* 0x004ea2000c1e1900 */
[----:B------:R-:W-:Y:S01]  /*00d0*/  UIADD3 UR4, UPT, UPT, UR4, 0x1, URZ ;  /* 0x0000000104047890 */ /* 0x000fe2000fffe0ff */
[----:B------:R-:W-:Y:S03]  /*00e0*/  BSSY.RECONVERGENT B0, `(.L_x_61) ;  /* 0x0000120000007945 */ /* 0x000fe60003800200 */
[----:B------:R-:W-:Y:S01]  /*00f0*/  UISETP.NE.AND UP0, UPT, UR4, 0x3, UPT ;  /* 0x000000030400788c */ /* 0x000fe2000bf05270 */
[----:B--2---:R-:W-:-:S13]  /*0100*/  ISETP.NE.AND P0, PT, R0, 0x1, PT ;  /* 0x000000010000780c */ /* 0x004fda0003f05270 */
[----:B01-3--:R-:W-:Y:S05]  /*0110*/  @!P0 BRA `(.L_x_62) ;  /* 0x0000001000688947 */ /* 0x00bfea0003800000 */
[----:B------:R-:W2:Y:S01]  /*0120*/  LDG.E R0, desc[UR6][R4.64+0x28] ;  /* 0x0000280604007981 */ /* 0x000ea2000c1e1900 */
[----:B------:R-:W-:Y:S01]  /*0130*/  BSSY.RECONVERGENT B1, `(.L_x_63) ;  /* 0x0000011000017945 */ /* 0x000fe20003800200 */
[C---:B--2---:R-:W-:Y:S02]  /*0140*/  ISETP.NE.AND P0, PT, R0.reuse, 0x1, PT ;  /* 0x000000010000780c */ /* 0x044fe40003f05270 */
[----:B------:R-:W-:-:S11]  /*0150*/  IADD3 R6, PT, PT, R0, 0x1, RZ ;  /* 0x0000000100067810 */ /* 0x000fd60007ffe0ff */
[----:B------:R-:W-:Y:S05]  /*0160*/  @!P0 BRA `(.L_x_64) ;  /* 0x0000000000308947 */ /* 0x000fea0003800000 */
[----:B------:R-:W-:-:S05]  /*0170*/  IMAD.MOV.U32 R9, RZ, RZ, -0x2 ;  /* 0xfffffffeff097424 */ /* 0x000fca00078e00ff */
[----:B------:R-:W-:-:S04]  /*0180*/  VIADDMNMX.U32 R0, R0, R9, 0x2, PT ;  /* 0x0000000200007446 */ /* 0x000fc80003800009 */
[----:B------:R-:W-:-:S04]  /*0190*/  SHF.L.U32 R0, R0, 0x2, RZ ;  /* 0x0000000200007819 */ /* 0x000fc800000006ff */
[----:B------:R-:W0:Y:S02]  /*01a0*/  LDC R8, c[0x2][R0] ;  /* 0x0080000000087b82 */ /* 0x000e240000000800 */
[----:B0-----:R-:W-:-:S04]  /*01b0*/  SHF.R.S32.HI R9, RZ, 0x1f, R8 ;  /* 0x0000001fff097819 */ /* 0x001fc80000011408 */
.L_x_87:
[----:B------:R-:W-:Y:S05]  /*01c0*/  BRX R8 -0x1d0                                                       (*"BRANCH_TARGETS .L_x_88,.L_x_89,.L_x_90"*) ;  /* 0xfffffffc088c7949 */ /* 0x000fea000383ffff */
.L_x_90:
[----:B------:R1:W5:Y:S01]  /*01d0*/  LDG.E R0, desc[UR6][R4.64+0x10] ;  /* 0x0000100604007981 */ /* 0x000362000c1e1900 */
[----:B------:R-:W-:Y:S05]  /*01e0*/  BRA `(.L_x_65) ;  /* 0x0000000000147947 */ /* 0x000fea0003800000 */
.L_x_88:
[----:B------:R2:W5:Y:S01]  /*01f0*/  LDG.E R0, desc[UR6][R4.64+0x18] ;  /* 0x0000180604007981 */ /* 0x000562000c1e1900 */
[----:B------:R-:W-:Y:S05]  /*0200*/  BRA `(.L_x_65) ;  /* 0x00000000000c7947 */ /* 0x000fea0003800000 */
.L_x_89:
[----:B------:R0:W5:Y:S01]  /*0210*/  LDG.E R0, desc[UR6][R4.64+0x1c] ;  /* 0x00001c0604007981 */ /* 0x000162000c1e1900 */
[----:B------:R-:W-:Y:S05]  /*0220*/  BRA `(.L_x_65) ;  /* 0x0000000000047947 */ /* 0x000fea0003800000 */
.L_x_64:
[----:B------:R3:W5:Y:S02]  /*0230*/  LDG.E R0, desc[UR6][R4.64+0x14] ;  /* 0x0000140604007981 */ /* 0x000764000c1e1900 */
.L_x_65:
[----:B------:R-:W-:Y:S05]  /*0240*/  BSYNC.RECONVERGENT B1 ;  /* 0x0000000000017941 */ /* 0x000fea0003800200 */
.L_x_63:
[----:B------:R-:W-:Y:S01]  /*0250*/  ISETP.NE.AND P0, PT, R6, 0x4, PT ;  /* 0x000000040600780c */ /* 0x000fe20003f05270 */
[----:B------:R-:W-:-:S12]  /*0260*/  BSSY.RECONVERGENT B1, `(.L_x_66) ;  /* 0x000005c000017945 */ /* 0x000fd80003800200 */
[----:B------:R-:W-:Y:S05]  /*0270*/  @P0 BRA `(.L_x_67) ;  /* 0x0000000400680947 */ /* 0x000fea0003800000 */
[----:B------:R-:W2:Y:S01]  /*0280*/  LDG.E.64 R12, desc[UR6][R4.64] ;  /* 0x00000006040c7981 */ /* 0x000ea2000c1e1b00 */
[----:B------:R-:W-:Y:S01]  /*0290*/  BSSY.RECONVERGENT B2, `(.L_x_68) ;  /* 0x0000016000027945 */ /* 0x000fe20003800200 */
[----:B--2---:R-:W-:-:S05]  /*02a0*/  VIADD R15, R12, 0x1 ;  /* 0x000000010c0f7836 */ /* 0x004fca0000000000 */
[----:B------:R2:W-:Y:S01]  /*02b0*/  STG.E desc[UR6][R4.64], R15 ;  /* 0x0000000f04007986 */ /* 0x0005e2000c101906 */
[----:B------:R-:W-:-:S13]  /*02c0*/  ISETP.NE.AND P0, PT, R15, RZ, PT ;  /* 0x000000ff0f00720c */ /* 0x000fda0003f05270 */
[----:B--2---:R-:W-:Y:S05]  /*02d0*/  @!P0 BRA `(.L_x_69) ;  /* 0x0000000000088947 */ /* 0x004fea0003800000 */
[----:B------:R2:W5:Y:S01]  /*02e0*/  LDG.E R11, desc[UR6][R4.64+0x8] ;  /* 0x00000806040b7981 */ /* 0x000562000c1e1900 */
[----:B------:R-:W-:Y:S05]  /*02f0*/  BRA `(.L_x_70) ;  /* 0x00000000003c7947 */ /* 0x000fea0003800000 */
.L_x_69:
[----:B------:R2:W5:Y:S01]  /*0300*/  LDG.E R11, desc[UR6][R4.64+0x8] ;  /* 0x00000806040b7981 */ /* 0x000562000c1e1900 */
[----:B------:R-:W-:-:S04]  /*0310*/  IADD3 R13, PT, PT, R13, 0x1, RZ ;  /* 0x000000010d0d7810 */ /* 0x000fc80007ffe0ff */
[----:B------:R-:W-:Y:S01]  /*0320*/  ISETP.NE.AND P0, PT, R13, RZ, PT ;  /* 0x000000ff0d00720c */ /* 0x000fe20003f05270 */
[----:B------:R2:W-:-:S12]  /*0330*/  STG.E desc[UR6][R4.64+0x4], R13 ;  /* 0x0000040d04007986 */ /* 0x0005d8000c101906 */
[----:B--2---:R-:W-:Y:S05]  /*0340*/  @P0 BRA `(.L_x_70) ;  /* 0x0000000000280947 */ /* 0x004fea0003800000 */
[----:B-----5:R-:W-:Y:S02]  /*0350*/  VIADD R11, R11, 0x1 ;  /* 0x000000010b0b7836 */ /* 0x020fe40000000000 */
[----:B------:R-:W-:-:S03]  /*0360*/  HFMA2 R13, -RZ, RZ, 0, 0 ;  /* 0x00000000ff0d7431 */ /* 0x000fc600000001ff */
[----:B------:R2:W-:Y:S01]  /*0370*/  STG.E desc[UR6][R4.64+0x8], R11 ;  /* 0x0000080b04007986 */ /* 0x0005e2000c101906 */
[----:B------:R-:W-:-:S13]  /*0380*/  ISETP.NE.AND P0, PT, R11, RZ, PT ;  /* 0x000000ff0b00720c */ /* 0x000fda0003f05270 */
[----:B--2---:R-:W-:Y:S05]  /*0390*/  @P0 BRA `(.L_x_70) ;  /* 0x0000000000140947 */ /* 0x004fea0003800000 */
[----:B------:R-:W2:Y:S01]  /*03a0*/  LDG.E R6, desc[UR6][R4.64+0xc] ;  /* 0x00000c0604067981 */ /* 0x000ea2000c1e1900 */
[----:B------:R-:W-:Y:S01]  /*03b0*/  MOV R11, RZ ;  /* 0x000000ff000b7202 */ /* 0x000fe20000000f00 */
[----:B------:R-:W-:Y:S02]  /*03c0*/  IMAD.MOV.U32 R13, RZ, RZ, RZ ;  /* 0x000000ffff0d7224 */ /* 0x000fe400078e00ff */
[----:B--2---:R-:W-:-:S05]  /*03d0*/  VIADD R9, R6, 0x1 ;  /* 0x0000000106097836 */ /* 0x004fca0000000000 */
[----:B------:R2:W-:Y:S02]  /*03e0*/  STG.E desc[UR6][R4.64+0xc], R9 ;  /* 0x00000c0904007986 */ /* 0x0005e4000c101906 */
.L_x_70:
[----:B------:R-:W-:Y:S05]  /*03f0*/  BSYNC.RECONVERGENT B2 ;  /* 0x0000000000027941 */ /* 0x000fea0003800200 */
.L_x_68:
[----:B--2---:R-:W2:Y:S04]  /*0400*/  LDG.E.64 R8, desc[UR6][R4.64+0x20] ;  /* 0x0000200604087981 */ /* 0x004ea8000c1e1b00 */
[----:B------:R-:W3:Y:S01]  /*0410*/  LDG.E R14, desc[UR6][R4.64+0xc] ;  /* 0x00000c06040e7981 */ /* 0x000ee2000c1e1900 */
[----:B-----5:R-:W-:-:S04]  /*0420*/  IMAD.WIDE.U32 R10, R11, -0x326172a9, RZ ;  /* 0xcd9e8d570b0a7825 */ /* 0x020fc800078e00ff */
[----:B------:R-:W-:Y:S01]  /*0430*/  IMAD.HI.U32 R6, R15, -0x2daee0ad, RZ ;  /* 0xd2511f530f067827 */ /* 0x000fe200078e00ff */
[----:B------:R-:W-:Y:S02]  /*0440*/  MOV R15, 0xd2511f53 ;  /* 0xd2511f53000f7802 */ /* 0x000fe40000000f00 */
[----:B--2---:R-:W-:-:S03]  /*0450*/  LOP3.LUT R13, R8, R11, R13, 0x96, !PT ;  /* 0x0000000b080d7212 */ /* 0x004fc600078e960d */
[----:B------:R-:W-:Y:S01]  /*0460*/  IMAD R11, R12, R15, -0x2daee0ad ;  /* 0xd2511f530c0b7424 */ /* 0x000fe200078e020f */
[----:B------:R-:W-:Y:S01]  /*0470*/  IADD3 R17, PT, PT, R8, -0x61c88647, RZ ;  /* 0x9e3779b908117810 */ /* 0x000fe20007ffe0ff */
[C---:B------:R-:W-:Y:S01]  /*0480*/  VIADD R16, R9.reuse, 0xbb67ae85 ;  /* 0xbb67ae8509107836 */ /* 0x040fe20000000000 */
[----:B---3--:R-:W-:Y:S01]  /*0490*/  LOP3.LUT R6, R9, R14, R6, 0x96, !PT ;  /* 0x0000000e09067212 */ /* 0x008fe200078e9606 */
[----:B------:R-:W-:-:S04]  /*04a0*/  IMAD.WIDE.U32 R12, R13, -0x2daee0ad, RZ ;  /* 0xd2511f530d0c7825 */ /* 0x000fc800078e00ff */
[----:B------:R-:W-:Y:S01]  /*04b0*/  IMAD.WIDE.U32 R14, R6, -0x326172a9, RZ ;  /* 0xcd9e8d57060e7825 */ /* 0x000fe200078e00ff */
[----:B------:R-:W-:-:S03]  /*04c0*/  LOP3.LUT R11, R16, R13, R11, 0x96, !PT ;  /* 0x0000000d100b7212 */ /* 0x000fc600078e960b */
[----:B------:R-:W-:Y:S01]  /*04d0*/  VIADD R13, R8, 0x3c6ef372 ;  /* 0x3c6ef372080d7836 */ /* 0x000fe20000000000 */
[----:B------:R-:W-:Y:S01]  /*04e0*/  LOP3.LUT R17, R17, R10, R15, 0x96, !PT ;  /* 0x0000000a11117212 */ /* 0x000fe200078e960f */
[----:B------:R-:W-:Y:S01]  /*04f0*/  IMAD.WIDE.U32 R10, R11, -0x326172a9, RZ ;  /* 0xcd9e8d570b0a7825 */ /* 0x000fe200078e00ff */
[----:B------:R-:W-:-:S03]  /*0500*/  IADD3 R15, PT, PT, R9, 0x76cf5d0a, RZ ;  /* 0x76cf5d0a090f7810 */ /* 0x000fc60007ffe0ff */
[----:B------:R-:W-:Y:S01]  /*0510*/  IMAD.WIDE.U32 R16, R17, -0x2daee0ad, RZ ;  /* 0xd2511f5311107825 */ /* 0x000fe200078e00ff */
[----:B------:R-:W-:Y:S02]  /*0520*/  LOP3.LUT R13, R11, R14, R13, 0x96, !PT ;  /* 0x0000000e0b0d7212 */ /* 0x000fe400078e960d */
[----:B------:R-:W-:Y:S01]  /*0530*/  IADD3 R11, PT, PT, R8, -0x255992d5, RZ ;  /* 0xdaa66d2b080b7810 */ /* 0x000fe20007ffe0ff */
[----:B------:R-:W-:Y:S01]  /*0540*/  IMAD.MOV.U32 R6, RZ, RZ, RZ ;  /* 0x000000ffff067224 */ /* 0x000fe200078e00ff */
[----:B------:R-:W-:Y:S01]  /*0550*/  LOP3.LUT R15, R17, R15, R12, 0x96, !PT ;  /* 0x0000000f110f7212 */ /* 0x000fe200078e960c */
[----:B------:R-:W-:Y:S02]  /*0560*/  VIADD R17, R9, 0x32370b8f ;  /* 0x32370b8f09117836 */ /* 0x000fe40000000000 */
[----:B------:R-:W-:-:S04]  /*0570*/  IMAD.WIDE.U32 R12, R13, -0x2daee0ad, RZ ;  /* 0xd2511f530d0c7825 */ /* 0x000fc800078e00ff */
[----:B------:R-:W-:Y:S01]  /*0580*/  IMAD.WIDE.U32 R14, R15, -0x326172a9, RZ ;  /* 0xcd9e8d570f0e7825 */ /* 0x000fe200078e00ff */
[----:B------:R-:W-:-:S03]  /*0590*/  LOP3.LUT R17, R13, R16, R17, 0x96, !PT ;  /* 0x000000100d117212 */ /* 0x000fc600078e9611 */
[----:B------:R-:W-:Y:S01]  /*05a0*/  VIADD R13, R8, 0x78dde6e4 ;  /* 0x78dde6e4080d7836 */ /* 0x000fe20000000000 */
[----:B------:R-:W-:Y:S01]  /*05b0*/  LOP3.LUT R16, R15, R10, R11, 0x96, !PT ;  /* 0x0000000a0f107212 */ /* 0x000fe200078e960b */
[----:B------:R-:W-:Y:S01]  /*05c0*/  IMAD.WIDE.U32 R10, R17, -0x326172a9, RZ ;  /* 0xcd9e8d57110a7825 */ /* 0x000fe200078e00ff */
[----:B------:R-:W-:-:S03]  /*05d0*/  IADD3 R15, PT, PT, R9, -0x126145ec, RZ ;  /* 0xed9eba14090f7810 */ /* 0x000fc60007ffe0ff */
[----:B------:R-:W-:Y:S01]  /*05e0*/  IMAD.WIDE.U32 R16, R16, -0x2daee0ad, RZ ;  /* 0xd2511f5310107825 */ /* 0x000fe200078e00ff */
[----:B------:R-:W-:Y:S02]  /*05f0*/  LOP3.LUT R13, R11, R14, R13, 0x96, !PT ;  /* 0x0000000e0b0d7212 */ /* 0x000fe400078e960d */
[----:B------:R-:W-:Y:S02]  /*0600*/  IADD3 R11, PT, PT, R8, 0x1715609d, RZ ;  /* 0x1715609d080b7810 */ /* 0x000fe40007ffe0ff */
        /* <DEDUP_REMOVED lines=22> */
[----:B------:R-:W-:-:S04]  /*0770*/  LOP3.LUT R13, R17, R14, R13, 0x96, !PT ;  /* 0x0000000e110d7212 */ /* 0x000fc800078e960d */
[----:B------:R-:W-:Y:S01]  /*0780*/  LOP3.LUT R15, R11, R12, R15, 0x96, !PT ;  /* 0x0000000c0b0f7212 */ /* 0x000fe200078e960f */
[----:B------:R-:W-:Y:S01]  /*0790*/  VIADD R11, R9, 0x96a522ad ;  /* 0x96a522ad090b7836 */ /* 0x000fe20000000000 */
[----:B------:R-:W-:Y:S01]  /*07a0*/  IADD3 R9, PT, PT, R8, -0x700cb87f, RZ ;  /* 0x8ff3478108097810 */ /* 0x000fe20007ffe0ff */
[----:B------:R-:W-:-:S04]  /*07b0*/  IMAD.WIDE.U32 R12, R13, -0x2daee0ad, RZ ;  /* 0xd2511f530d0c7825 */ /* 0x000fc800078e00ff */
[----:B------:R-:W-:Y:S01]  /*07c0*/  IMAD.WIDE.U32 R14, R15, -0x326172a9, RZ ;  /* 0xcd9e8d570f0e7825 */ /* 0x000fe200078e00ff */
[----:B------:R-:W-:-:S03]  /*07d0*/  LOP3.LUT R10, R13, R10, R11, 0x96, !PT ;  /* 0x0000000a0d0a7212 */ /* 0x000fc600078e960b */
[----:B------:R-:W-:Y:S01]  /*07e0*/  IMAD.MOV.U32 R11, RZ, RZ, R12 ;  /* 0x000000ffff0b7224 */ /* 0x000fe200078e000c */
[----:B------:R-:W-:Y:S02]  /*07f0*/  LOP3.LUT R8, R15, R16, R9, 0x96, !PT ;  /* 0x000000100f087212 */ /* 0x000fe400078e9609 */
[----:B------:R-:W-:-:S05]  /*0800*/  MOV R9, R14 ;  /* 0x0000000e00097202 */ /* 0x000fca0000000f00 */
[----:B------:R2:W-:Y:S02]  /*0810*/  STG.E.128 desc[UR6][R4.64+0x10], R8 ;  /* 0x0000100804007986 */ /* 0x0005e4000c101d06 */
.L_x_67:
[----:B------:R-:W-:Y:S05]  /*0820*/  BSYNC.RECONVERGENT B1 ;  /* 0x0000000000017941 */ /* 0x000fea0003800200 */
.L_x_66:
[C---:B--2---:R-:W-:Y:S01]  /*0830*/  IADD3 R11, PT, PT, R6.reuse, 0x1, RZ ;  /* 0x00000001060b7810 */ /* 0x044fe20007ffe0ff */
[----:B------:R-:W-:Y:S01]  /*0840*/  BSSY.RECONVERGENT B1, `(.L_x_71) ;  /* 0x0000011000017945 */ /* 0x000fe20003800200 */
[----:B------:R-:W-:-:S03]  /*0850*/  ISETP.NE.AND P0, PT, R6, 0x1, PT ;  /* 0x000000010600780c */ /* 0x000fc60003f05270 */
[----:B------:R2:W-:Y:S10]  /*0860*/  STG.E desc[UR6][R4.64+0x28], R11 ;  /* 0x0000280b04007986 */ /* 0x0005f4000c101906 */
[----:B------:R-:W-:Y:S05]  /*0870*/  @!P0 BRA `(.L_x_72) ;  /* 0x0000000000308947 */ /* 0x000fea0003800000 */
[----:B------:R-:W-:-:S05]  /*0880*/  IMAD.MOV.U32 R9, RZ, RZ, -0x2 ;  /* 0xfffffffeff097424 */ /* 0x000fca00078e00ff */
[----:B------:R-:W-:-:S04]  /*0890*/  VIADDMNMX.U32 R6, R6, R9, 0x2, PT ;  /* 0x0000000206067446 */ /* 0x000fc80003800009 */
[----:B------:R-:W-:-:S04]  /*08a0*/  SHF.L.U32 R6, R6, 0x2, RZ ;  /* 0x0000000206067819 */ /* 0x000fc800000006ff */
[----:B------:R-:W0:Y:S02]  /*08b0*/  LDC R8, c[0x2][R6+0xc] ;  /* 0x0080030006087b82 */ /* 0x000e240000000800 */
[----:B0-----:R-:W-:-:S04]  /*08c0*/  SHF.R.S32.HI R9, RZ, 0x1f, R8 ;  /* 0x0000001fff097819 */ /* 0x001fc80000011408 */
.L_x_91:
[----:B------:R-:W-:Y:S05]  /*08d0*/  BRX R8 -0x8e0                                                       (*"BRANCH_TARGETS .L_x_92,.L_x_93,.L_x_94"*) ;  /* 0xfffffff408c87949 */ /* 0x000fea000383ffff */
.L_x_94:
[----:B------:R0:W5:Y:S01]  /*08e0*/  LDG.E R6, desc[UR6][R4.64+0x10] ;  /* 0x0000100604067981 */ /* 0x000162000c1e1900 */
[----:B------:R-:W-:Y:S05]  /*08f0*/  BRA `(.L_x_73) ;  /* 0x0000000000147947 */ /* 0x000fea0003800000 */
.L_x_92:
[----:B------:R0:W5:Y:S01]  /*0900*/  LDG.E R6, desc[UR6][R4.64+0x18] ;  /* 0x0000180604067981 */ /* 0x000162000c1e1900 */
[----:B------:R-:W-:Y:S05]  /*0910*/  BRA `(.L_x_73) ;  /* 0x00000000000c7947 */ /* 0x000fea0003800000 */
.L_x_93:
[----:B------:R0:W5:Y:S01]  /*0920*/  LDG.E R6, desc[UR6][R4.64+0x1c] ;  /* 0x00001c0604067981 */ /* 0x000162000c1e1900 */
[----:B------:R-:W-:Y:S05]  /*0930*/  BRA `(.L_x_73) ;  /* 0x0000000000047947 */ /* 0x000fea0003800000 */
.L_x_72:
[----:B------:R0:W5:Y:S02]  /*0940*/  LDG.E R6, desc[UR6][R4.64+0x14] ;  /* 0x0000140604067981 */ /* 0x000164000c1e1900 */
.L_x_73:
[----:B------:R-:W-:Y:S05]  /*0950*/  BSYNC.RECONVERGENT B1 ;  /* 0x0000000000017941 */ /* 0x000fea0003800200 */
.L_x_71:
        /* <DEDUP_REMOVED lines=11> */
.L_x_77:
        /* <DEDUP_REMOVED lines=15> */
.L_x_78:
[----:B------:R-:W-:Y:S05]  /*0b00*/  BSYNC.RECONVERGENT B2 ;  /* 0x0000000000027941 */ /* 0x000fea0003800200 */
.L_x_76:
[----:B--2---:R-:W2:Y:S04]  /*0b10*/  LDG.E.64 R8, desc[UR6][R4.64+0x20] ;  /* 0x0000200604087981 */ /* 0x004ea8000c1e1b00 */
[----:B------:R-:W3:Y:S01]  /*0b20*/  LDG.E R16, desc[UR6][R4.64+0xc] ;  /* 0x00000c0604107981 */ /* 0x000ee2000c1e1900 */
[----:B-----5:R-:W-:-:S03]  /*0b30*/  IMAD.WIDE.U32 R10, R11, -0x326172a9, RZ ;  /* 0xcd9e8d570b0a7825 */ /* 0x020fc600078e00ff */
[----:B------:R0:W-:Y:S01]  /*0b40*/  STG.E desc[UR6][R4.64+0x28], RZ ;  /* 0x000028ff04007986 */ /* 0x0001e2000c101906 */
[----:B------:R-:W-:Y:S01]  /*0b50*/  IMAD.HI.U32 R14, R15, -0x2daee0ad, RZ ;  /* 0xd2511f530f0e7827 */ /* 0x000fe200078e00ff */
[----:B------:R-:W-:Y:S02]  /*0b60*/  MOV R15, 0xd2511f53 ;  /* 0xd2511f53000f7802 */ /* 0x000fe40000000f00 */
[----:B--2---:R-:W-:-:S03]  /*0b70*/  LOP3.LUT R13, R8, R11, R13, 0x96, !PT ;  /* 0x0000000b080d7212 */ /* 0x004fc600078e960d */
[----:B------:R-:W-:Y:S01]  /*0b80*/  IMAD R11, R12, R15, -0x2daee0ad ;  /* 0xd2511f530c0b7424 */ /* 0x000fe200078e020f */
[----:B------:R-:W-:Y:S02]  /*0b90*/  IADD3 R17, PT, PT, R8, -0x61c88647, RZ ;  /* 0x9e3779b908117810 */ /* 0x000fe40007ffe0ff */
[C---:B---3--:R-:W-:Y:S01]  /*0ba0*/  LOP3.LUT R14, R9.reuse, R16, R14, 0x96, !PT ;  /* 0x00000010090e7212 */ /* 0x048fe200078e960e */
        /* <DEDUP_REMOVED lines=10> */
[----:B------:R-:W-:Y:S02]  /*0c50*/  IADD3 R11, PT, PT, R8, -0x255992d5, RZ ;  /* 0xdaa66d2b080b7810 */ /* 0x000fe40007ffe0ff */
        /* <DEDUP_REMOVED lines=17> */
[----:B------:R-:W-:Y:S02]  /*0d70*/  IADD3 R13, PT, PT, R8, -0x4ab325aa, RZ ;  /* 0xb54cda56080d7810 */ /* 0x000fe40007ffe0ff */
        /* <DEDUP_REMOVED lines=10> */
[----:B------:R-:W-:Y:S02]  /*0e20*/  LOP3.LUT R17, R13, R16, R17, 0x96, !PT ;  /* 0x000000100d117212 */ /* 0x000fe400078e9611 */
[----:B------:R-:W-:Y:S02]  /*0e30*/  IADD3 R13, PT, PT, R8, -0xe443238, RZ ;  /* 0xf1bbcdc8080d7810 */ /* 0x000fe40007ffe0ff */
[----:B------:R-:W-:Y:S01]  /*0e40*/  LOP3.LUT R11, R15, R10, R11, 0x96, !PT ;  /* 0x0000000a0f0b7212 */ /* 0x000fe200078e960b */
[----:B------:R-:W-:-:S04]  /*0e50*/  IMAD.WIDE.U32 R16, R17, -0x326172a9, RZ ;  /* 0xcd9e8d5711107825 */ /* 0x000fc800078e00ff */
[----:B------:R-:W-:Y:S01]  /*0e60*/  IMAD.WIDE.U32 R10, R11, -0x2daee0ad, RZ ;  /* 0xd2511f530b0a7825 */ /* 0x000fe200078e00ff */
[----:B------:R-:W-:-:S03]  /*0e70*/  LOP3.LUT R13, R17, R14, R13, 0x96, !PT ;  /* 0x0000000e110d7212 */ /* 0x000fc600078e960d */
[----:B------:R-:W-:-:S05]  /*0e80*/  VIADD R15, R9, 0xdb3d7428 ;  /* 0xdb3d7428090f7836 */ /* 0x000fca0000000000 */
[----:B------:R-:W-:Y:S01]  /*0e90*/  LOP3.LUT R15, R11, R12, R15, 0x96, !PT ;  /* 0x0000000c0b0f7212 */ /* 0x000fe200078e960f */
[----:B------:R-:W-:Y:S01]  /*0ea0*/  IMAD.WIDE.U32 R12, R13, -0x2daee0ad, RZ ;  /* 0xd2511f530d0c7825 */ /* 0x000fe200078e00ff */
[----:B------:R-:W-:Y:S02]  /*0eb0*/  IADD3 R11, PT, PT, R9, -0x695add53, RZ ;  /* 0x96a522ad090b7810 */ /* 0x000fe40007ffe0ff */
[----:B------:R-:W-:Y:S01]  /*0ec0*/  IADD3 R9, PT, PT, R8, -0x700cb87f, RZ ;  /* 0x8ff3478108097810 */ /* 0x000fe20007ffe0ff */
[----:B------:R-:W-:Y:S01]  /*0ed0*/  IMAD.WIDE.U32 R14, R15, -0x326172a9, RZ ;  /* 0xcd9e8d570f0e7825 */ /* 0x000fe200078e00ff */
[----:B------:R-:W-:-:S03]  /*0ee0*/  LOP3.LUT R10, R13, R10, R11, 0x96, !PT ;  /* 0x0000000a0d0a7212 */ /* 0x000fc600078e960b */
[----:B------:R-:W-:Y:S01]  /*0ef0*/  IMAD.MOV.U32 R11, RZ, RZ, R12 ;  /* 0x000000ffff0b7224 */ /* 0x000fe200078e000c */
[----:B------:R-:W-:Y:S02]  /*0f00*/  LOP3.LUT R8, R15, R16, R9, 0x96, !PT ;  /* 0x000000100f087212 */ /* 0x000fe400078e9609 */
[----:B------:R-:W-:-:S05]  /*0f10*/  MOV R9, R14 ;  /* 0x0000000e00097202 */ /* 0x000fca0000000f00 */
[----:B------:R0:W-:Y:S02]  /*0f20*/  STG.E.128 desc[UR6][R4.64+0x10], R8 ;  /* 0x0000100804007986 */ /* 0x0001e4000c101d06 */
.L_x_75:
[----:B------:R-:W-:Y:S05]  /*0f30*/  BSYNC.RECONVERGENT B1 ;  /* 0x0000000000017941 */ /* 0x000fea0003800200 */
.L_x_74:
[----:B0-----:R-:W-:Y:S01]  /*0f40*/  HFMA2 R9, -RZ, RZ, 0.1171875, 0 ;  /* 0x2f800000ff097431 */ /* 0x001fe200000001ff */
[----:B-----5:R-:W-:Y:S01]  /*0f50*/  I2FP.F32.U32 R0, R0 ;  /* 0x0000000000007245 */ /* 0x020fe20000201000 */
[----:B------:R-:W-:Y:S01]  /*0f60*/  BSSY.RECONVERGENT B1, `(.L_x_79) ;  /* 0x000002c000017945 */ /* 0x000fe20003800200 */
[----:B--2---:R-:W-:Y:S02]  /*0f70*/  MOV R11, 0x3e055027 ;  /* 0x3e055027000b7802 */ /* 0x004fe40000000f00 */
[----:B------:R-:W-:Y:S01]  /*0f80*/  I2FP.F32.U32 R6, R6 ;  /* 0x0000000600067245 */ /* 0x000fe20000201000 */
[----:B------:R-:W-:-:S05]  /*0f90*/  FFMA R0, R0, R9, 1.1641532182693481445e-10 ;  /* 0x2f00000000007423 */ /* 0x000fca0000000009 */
[----:B------:R-:W-:-:S13]  /*0fa0*/  FSETP.GEU.AND P0, PT, R0, 1.175494350822287508e-38, PT ;  /* 0x008000000000780b */ /* 0x000fda0003f0e000 */
[----:B------:R-:W-:-:S04]  /*0fb0*/  @!P0 FMUL R0, R0, 8388608 ;  /* 0x4b00000000008820 */ /* 0x000fc80000400000 */
[----:B------:R-:W-:-:S05]  /*0fc0*/  VIADD R8, R0, 0xc0d55555 ;  /* 0xc0d5555500087836 */ /* 0x000fca0000000000 */
[----:B------:R-:W-:-:S04]  /*0fd0*/  LOP3.LUT R9, R8, 0xff800000, RZ, 0xc0, !PT ;  /* 0xff80000008097812 */ /* 0x000fc800078ec0ff */
[-C--:B------:R-:W-:Y:S02]  /*0fe0*/  IADD3 R8, PT, PT, R0, -R9.reuse, RZ ;  /* 0x8000000900087210 */ /* 0x080fe40007ffe0ff */
[----:B------:R-:W-:-:S03]  /*0ff0*/  I2FP.F32.S32 R9, R9 ;  /* 0x0000000900097245 */ /* 0x000fc60000201400 */
[----:B------:R-:W-:Y:S01]  /*1000*/  FADD R10, R8, -1 ;  /* 0xbf800000080a7421 */ /* 0x000fe20000000000 */
[----:B------:R-:W-:Y:S02]  /*1010*/  FSEL R8, RZ, -23, P0 ;  /* 0xc1b80000ff087808 */ /* 0x000fe40000000000 */
[----:B------:R-:W-:Y:S01]  /*1020*/  ISETP.GT.U32.AND P0, PT, R0, 0x7f7fffff, PT ;  /* 0x7f7fffff0000780c */ /* 0x000fe20003f04070 */
[C---:B------:R-:W-:Y:S02]  /*1030*/  FFMA R11, R10.reuse, -R11, 0.14084610342979431152 ;  /* 0x3e1039f60a0b7423 */ /* 0x040fe4000000080b */
[----:B------:R-:W-:Y:S01]  /*1040*/  FFMA R8, R9, 1.1920928955078125e-07, R8 ;  /* 0x3400000009087823 */ /* 0x000fe20000000008 */
[----:B------:R-:W-:Y:S02]  /*1050*/  IMAD.MOV.U32 R9, RZ, RZ, 0x7f800000 ;  /* 0x7f800000ff097424 */ /* 0x000fe400078e00ff */
[----:B------:R-:W-:-:S04]  /*1060*/  FFMA R11, R10, R11, -0.12148627638816833496 ;  /* 0xbdf8cdcc0a0b7423 */ /* 0x000fc8000000000b */
[----:B------:R-:W-:-:S04]  /*1070*/  FFMA R11, R10, R11, 0.13980610668659210205 ;  /* 0x3e0f29550a0b7423 */ /* 0x000fc8000000000b */
[----:B------:R-:W-:-:S04]  /*1080*/  FFMA R11, R10, R11, -0.16684235632419586182 ;  /* 0xbe2ad8b90a0b7423 */ /* 0x000fc8000000000b */
[----:B------:R-:W-:-:S04]  /*1090*/  FFMA R11, R10, R11, 0.20012299716472625732 ;  /* 0x3e4ced0b0a0b7423 */ /* 0x000fc8000000000b */
[----:B------:R-:W-:-:S04]  /*10a0*/  FFMA R11, R10, R11, -0.24999669194221496582 ;  /* 0xbe7fff220a0b7423 */ /* 0x000fc8000000000b */
[----:B------:R-:W-:-:S04]  /*10b0*/  FFMA R11, R10, R11, 0.33333182334899902344 ;  /* 0x3eaaaa780a0b7423 */ /* 0x000fc8000000000b */
[----:B------:R-:W-:-:S04]  /*10c0*/  FFMA R11, R10, R11, -0.5 ;  /* 0xbf0000000a0b7423 */ /* 0x000fc8000000000b */
[----:B------:R-:W-:-:S04]  /*10d0*/  FMUL R11, R10, R11 ;  /* 0x0000000b0a0b7220 */ /* 0x000fc80000400000 */
[----:B------:R-:W-:-:S04]  /*10e0*/  FFMA R11, R10, R11, R10 ;  /* 0x0000000b0a0b7223 */ /* 0x000fc8000000000a */
[----:B------:R-:W-:Y:S01]  /*10f0*/  FFMA R8, R8, 0.69314718246459960938, R11 ;  /* 0x3f31721808087823 */ /* 0x000fe2000000000b */
[C---:B------:R-:W-:Y:S01]  /*1100*/  @P0 FFMA R8, R0.reuse, R9, +INF ;  /* 0x7f80000000080423 */ /* 0x040fe20000000009 */
[----:B------:R-:W-:Y:S01]  /*1110*/  FSETP.NEU.AND P0, PT, R0, RZ, PT ;  /* 0x000000ff0000720b */ /* 0x000fe20003f0d000 */
[----:B------:R-:W-:Y:S02]  /*1120*/  HFMA2 R9, -RZ, RZ, 0.1495361328125, 0.0004794597625732421875 ;  /* 0x30c90fdbff097431 */ /* 0x000fe400000001ff */
[----:B------:R-:W-:-:S05]  /*1130*/  FMUL R8, R8, -2 ;  /* 0xc000000008087820 */ /* 0x000fca0000400000 */
[----:B------:R-:W-:Y:S01]  /*1140*/  FSEL R11, R8, +INF , P0 ;  /* 0x7f800000080b7808 */ /* 0x000fe20000000000 */
[----:B------:R-:W-:-:S03]  /*1150*/  FFMA R13, R6, R9, 7.314590599882819788e-10 ;  /* 0x30490fdb060d7423 */ /* 0x000fc60000000009 */
[----:B------:R-:W-:Y:S01]  /*1160*/  IADD3 R0, PT, PT, R11, -0xd000000, RZ ;  /* 0xf30000000b007810 */ /* 0x000fe20007ffe0ff */
[----:B------:R0:W2:Y:S03]  /*1170*/  MUFU.RSQ R8, R11 ;  /* 0x0000000b00087308 */ /* 0x0000a60000001400 */
[----:B------:R-:W-:-:S13]  /*1180*/  ISETP.GT.U32.AND P0, PT, R0, 0x727fffff, PT ;  /* 0x727fffff0000780c */ /* 0x000fda0003f04070 */
[----:B0-----:R-:W-:Y:S05]  /*1190*/  @!P0 BRA `(.L_x_80) ;  /* 0x0000000000108947 */ /* 0x001fea0003800000 */
[----:B------:R-:W-:-:S07]  /*11a0*/  MOV R12, 0x11c0 ;  /* 0x000011c0000c7802 */ /* 0x000fce0000000f00 */
[----:B-1234-:R-:W-:Y:S05]  /*11b0*/  CALL.REL.NOINC `($__internal_4_$__cuda_sm20_sqrt_rn_f32_slowpath) ;  /* 0x0000000000647944 */ /* 0x01efea0003c00000 */
[----:B------:R-:W-:Y:S01]  /*11c0*/  IMAD.MOV.U32 R0, RZ, RZ, R6 ;  /* 0x000000ffff007224 */ /* 0x000fe200078e0006 */
[----:B------:R-:W-:Y:S06]  /*11d0*/  BRA `(.L_x_81) ;  /* 0x0000000000107947 */ /* 0x000fec0003800000 */
.L_x_80:
[----:B--2---:R-:W-:Y:S01]  /*11e0*/  FMUL.FTZ R0, R11, R8 ;  /* 0x000000080b007220 */ /* 0x004fe20000410000 */
[----:B------:R-:W-:-:S03]  /*11f0*/  FMUL.FTZ R6, R8, 0.5 ;  /* 0x3f00000008067820 */ /* 0x000fc60000410000 */
[----:B------:R-:W-:-:S04]  /*1200*/  FFMA R9, -R0, R0, R11 ;  /* 0x0000000000097223 */ /* 0x000fc8000000010b */
[----:B------:R-:W-:-:S07]  /*1210*/  FFMA R0, R9, R6, R0 ;  /* 0x0000000609007223 */ /* 0x000fce0000000000 */
.L_x_81:
[----:B------:R-:W-:Y:S05]  /*1220*/  BSYNC.RECONVERGENT B1 ;  /* 0x0000000000017941 */ /* 0x000fea0003800200 */
.L_x_79:
[----:B------:R-:W-:Y:S01]  /*1230*/  FMUL.RZ R6, R13, 0.15915493667125701904 ;  /* 0x3e22f9830d067820 */ /* 0x000fe2000040c000 */
[----:B------:R-:W-:-:S03]  /*1240*/  MOV R13, 0x1 ;  /* 0x00000001000d7802 */ /* 0x000fc60000000f00 */
[----:B------:R-:W0:Y:S02]  /*1250*/  MUFU.COS R9, R6 ;  /* 0x0000000600097308 */ /* 0x000e240000000000 */
[----:B------:R2:W-:Y:S01]  /*1260*/  STG.E desc[UR6][R4.64+0x2c], R13 ;  /* 0x00002c0d04007986 */ /* 0x0005e2000c101906 */
[----:B0-----:R-:W-:-:S05]  /*1270*/  FMUL R11, R9, R0 ;  /* 0x00000000090b7220 */ /* 0x001fca0000400000 */
[----:B------:R-:W0:Y:S01]  /*1280*/  MUFU.SIN R9, R6 ;  /* 0x0000000600097308 */ /* 0x000e220000000400 */
[----:B------:R2:W-:Y:S01]  /*1290*/  STG.E desc[UR6][R4.64+0x34], R11 ;  /* 0x0000340b04007986 */ /* 0x0005e2000c101906 */
[----:B0-----:R-:W-:Y:S01]  /*12a0*/  FMUL R0, R9, R0 ;  /* 0x0000000009007220 */ /* 0x001fe20000400000 */
[----:B--2---:R-:W-:Y:S06]  /*12b0*/  BRA `(.L_x_82) ;  /* 0x0000000000087947 */ /* 0x004fec0003800000 */
.L_x_62:
[----:B------:R0:W5:Y:S04]  /*12c0*/  LDG.E R0, desc[UR6][R4.64+0x34] ;  /* 0x0000340604007981 */ /* 0x000168000c1e1900 */
[----:B------:R0:W-:Y:S02]  /*12d0*/  STG.E desc[UR6][R4.64+0x2c], RZ ;  /* 0x00002cff04007986 */ /* 0x0001e4000c101906 */
.L_x_82:
[----:B------:R-:W-:Y:S05]  /*12e0*/  BSYNC.RECONVERGENT B0 ;  /* 0x0000000000007941 */ /* 0x000fea0003800200 */
.L_x_61:
[----:B-----5:R-:W-:Y:S01]  /*12f0*/  FMUL R11, R0, UR5 ;  /* 0x00000005000b7c20 */ /* 0x020fe20008400000 */
[C---:B----4-:R-:W-:Y:S01]  /*1300*/  IMAD.WIDE R8, R7.reuse, 0x4, R2 ;  /* 0x0000000407087825 */ /* 0x050fe200078e0202 */
[----:B------:R-:W-:-:S04]  /*1310*/  IADD3 R7, PT, PT, R7, 0x1, RZ ;  /* 0x0000000107077810 */ /* 0x000fc80007ffe0ff */
[----:B------:R2:W-:Y:S01]  /*1320*/  STG.E desc[UR6][R8.64], R11 ;  /* 0x0000000b08007986 */ /* 0x0005e2000c101906 */
[----:B------:R-:W-:Y:S05]  /*1330*/  BRA.U UP0, `(.L_x_83) ;  /* 0xffffffed00607547 */ /* 0x000fea000b83ffff */
[----:B------:R-:W-:Y:S05]  /*1340*/  EXIT ;  /* 0x000000000000794d */ /* 0x000fea0003800000 */
        .weak           $__internal_4_$__cuda_sm20_sqrt_rn_f32_slowpath
        .type           $__internal_4_$__cuda_sm20_sqrt_rn_f32_slowpath,@function
        .size           $__internal_4_$__cuda_sm20_sqrt_rn_f32_slowpath,(.L_x_100 - $__internal_4_$__cuda_sm20_sqrt_rn_f32_slowpath)
$__internal_4_$__cuda_sm20_sqrt_rn_f32_slowpath:
[----:B------:R-:W-:-:S13]  /*1350*/  LOP3.LUT P0, RZ, R11, 0x7fffffff, RZ, 0xc0, !PT ;  /* 0x7fffffff0bff7812 */ /* 0x000fda000780c0ff */
[----:B------:R-:W-:Y:S01]  /*1360*/  @!P0 IMAD.MOV.U32 R6, RZ, RZ, R11 ;  /* 0x000000ffff068224 */ /* 0x000fe200078e000b */
[----:B------:R-:W-:Y:S06]  /*1370*/  @!P0 BRA `(.L_x_84) ;  /* 0x0000000000448947 */ /* 0x000fec0003800000 */
[----:B------:R-:W-:Y:S02]  /*1380*/  FSETP.GEU.FTZ.AND P0, PT, R11, RZ, PT ;  /* 0x000000ff0b00720b */ /* 0x000fe40003f1e000 */
[----:B------:R-:W-:-:S11]  /*1390*/  MOV R0, R11 ;  /* 0x0000000b00007202 */ /* 0x000fd60000000f00 */
        /* <DEDUP_REMOVED lines=12> */
[----:B------:R-:W-:-:S03]  /*1460*/  @!P0 IMAD.MOV.U32 R6, RZ, RZ, R0 ;  /* 0x000000ffff068224 */ /* 0x000fc600078e0000 */
[----:B------:R-:W-:-:S04]  /*1470*/  @P0 FFMA R9, R10, R9, R11 ;  /* 0x000000090a090223 */ /* 0x000fc8000000000b */
[----:B------:R-:W-:-:S07]  /*1480*/  @P0 FMUL.FTZ R6, R9, 2.3283064365386962891e-10 ;  /* 0x2f80000009060820 */ /* 0x000fce0000410000 */
.L_x_84:
[----:B------:R-:W-:Y:S01]  /*1490*/  HFMA2 R9, -RZ, RZ, 0, 0 ;  /* 0x00000000ff097431 */ /* 0x000fe200000001ff */
[----:B------:R-:W-:-:S04]  /*14a0*/  MOV R8, R12 ;  /* 0x0000000c00087202 */ /* 0x000fc80000000f00 */
[----:B------:R-:W-:Y:S05]  /*14b0*/  RET.REL.NODEC R8 `(_Z9call_PRNGfPfP24curandStatePhilox4_32_10) ;  /* 0xffffffe808d07950 */ /* 0x000fea0003c3ffff */
.L_x_85:
        /* <DEDUP_REMOVED lines=12> */
.L_x_100:


//--------------------- .text._Z10setup_PRNGiP24curandStatePhilox4_32_10 --------------------------
	.section	.text._Z10setup_PRNGiP24curandStatePhilox4_32_10,"ax",@progbits
	.align	128
        .global         _Z10setup_PRNGiP24curandStatePhilox4_32_10
        .type           _Z10setup_PRNGiP24curandStatePhilox4_32_10,@function
        .size           _Z10setup_PRNGiP24curandStatePhilox4_32_10,(.L_x_109 - _Z10setup_PRNGiP24curandStatePhilox4_32_10)
        .other          _Z10setup_PRNGiP24curandStatePhilox4_32_10,@"STO_CUDA_ENTRY STV_DEFAULT"
_Z10setup_PRNGiP24curandStatePhilox4_32_10:
.text._Z10setup_PRNGiP24curandStatePhilox4_32_10:
[----:B------:R-:W-:Y:S01]  /*0000*/  LDC R1, c[0x0][0x37c] ;  /* 0x0000df00ff017b82 */ /* 0x000fe20000000800 */
[----:B------:R-:W0:Y:S07]  /*0010*/  S2R R3, SR_TID.X ;  /* 0x0000000000037919 */ /* 0x000e2e0000002100 */
[----:B------:R-:W0:Y:S08]  /*0020*/  S2UR UR4, SR_CTAID.X ;  /* 0x00000000000479c3 */ /* 0x000e300000002500 */
[----:B------:R-:W0:Y:S08]  /*0030*/  LDC R6, c[0x0][0x360] ;  /* 0x0000d800ff067b82 */ /* 0x000e300000000800 */
[----:B------:R-:W1:Y:S01]  /*0040*/  LDC R8, c[0x0][0x380] ;  /* 0x0000e000ff087b82 */ /* 0x000e620000000800 */
[----:B0-----:R-:W-:Y:S01]  /*0050*/  IMAD R6, R6, UR4, R3 ;  /* 0x0000000406067c24 */ /* 0x001fe2000f8e0203 */
[----:B------:R-:W0:Y:S03]  /*0060*/  LDCU.64 UR4, c[0x0][0x358] ;  /* 0x00006b00ff0477ac */ /* 0x000e260008000a00 */
[----:B------:R-:W-:Y:S01]  /*0070*/  IMAD.WIDE.U32 R10, R6, -0x326172a9, RZ ;  /* 0xcd9e8d57060a7825 */ /* 0x000fe200078e00ff */
[----:B------:R-:W-:-:S02]  /*0080*/  SHF.R.S32.HI R7, RZ, 0x1f, R6 ;  /* 0x0000001fff077819 */ /* 0x000fc40000011406 */
[----:B-1----:R-:W-:Y:S02]  /*0090*/  SHF.R.S32.HI R9, RZ, 0x1f, R8 ;  /* 0x0000001fff097819 */ /* 0x002fe40000011408 */
[----:B------:R-:W-:Y:S02]  /*00a0*/  LOP3.LUT R2, R11, R8, RZ, 0x3c, !PT ;  /* 0x000000080b027212 */ /* 0x000fe400078e3cff */
[----:B------:R-:W-:Y:S01]  /*00b0*/  LOP3.LUT R12, R7, R9, RZ, 0x3c, !PT ;  /* 0x00000009070c7212 */ /* 0x000fe200078e3cff */
[----:B------:R-:W-:Y:S01]  /*00c0*/  VIADD R5, R9, 0xbb67ae85 ;  /* 0xbb67ae8509057836 */ /* 0x000fe20000000000 */
[----:B------:R-:W-:Y:S01]  /*00d0*/  IADD3 R11, PT, PT, R8, 0x3c6ef372, RZ ;  /* 0x3c6ef372080b7810 */ /* 0x000fe20007ffe0ff */
[----:B------:R-:W-:-:S04]  /*00e0*/  IMAD.WIDE.U32 R2, R2, -0x2daee0ad, RZ ;  /* 0xd2511f5302027825 */ /* 0x000fc800078e00ff */
[----:B------:R-:W-:Y:S01]  /*00f0*/  IMAD.WIDE.U32 R12, R12, -0x326172a9, RZ ;  /* 0xcd9e8d570c0c7825 */ /* 0x000fe200078e00ff */
[----:B------:R-:W-:-:S03]  /*0100*/  LOP3.LUT R5, R5, R3, RZ, 0x3c, !PT ;  /* 0x0000000305057212 */ /* 0x000fc600078e3cff */
[----:B------:R-:W-:Y:S02]  /*0110*/  VIADD R3, R8, 0x9e3779b9 ;  /* 0x9e3779b908037836 */ /* 0x000fe40000000000 */
[----:B------:R-:W-:-:S03]  /*0120*/  IMAD.WIDE.U32 R4, R5, -0x326172a9, RZ ;  /* 0xcd9e8d5705047825 */ /* 0x000fc600078e00ff */
[----:B------:R-:W-:Y:S02]  /*0130*/  LOP3.LUT R3, R3, R10, R13, 0x96, !PT ;  /* 0x0000000a03037212 */ /* 0x000fe400078e960d */
[----:B------:R-:W-:Y:S02]  /*0140*/  LOP3.LUT R11, R5, R12, R11, 0x96, !PT ;  /* 0x0000000c050b7212 */ /* 0x000fe400078e960b */
[----:B------:R-:W-:Y:S01]  /*0150*/  IADD3 R5, PT, PT, R9, 0x32370b8f, RZ ;  /* 0x32370b8f09057810 */ /* 0x000fe20007ffe0ff */
[----:B------:R-:W-:-:S04]  /*0160*/  IMAD.WIDE.U32 R12, R3, -0x2daee0ad, RZ ;  /* 0xd2511f53030c7825 */ /* 0x000fc800078e00ff */
[----:B------:R-:W-:Y:S02]  /*0170*/  VIADD R3, R9, 0x76cf5d0a ;  /* 0x76cf5d0a09037836 */ /* 0x000fe40000000000 */
[----:B------:R-:W-:-:S03]  /*0180*/  IMAD.WIDE.U32 R10, R11, -0x2daee0ad, RZ ;  /* 0xd2511f530b0a7825 */ /* 0x000fc600078e00ff */
[----:B------:R-:W-:Y:S02]  /*0190*/  LOP3.LUT R3, R13, R2, R3, 0x96, !PT ;  /* 0x000000020d037212 */ /* 0x000fe400078e9603 */
[----:B------:R-:W-:Y:S01]  /*01a0*/  LOP3.LUT R2, R11, R12, R5, 0x96, !PT ;  /* 0x0000000c0b027212 */ /* 0x000fe200078e9605 */
[C---:B------:R-:W-:Y:S01]  /*01b0*/  VIADD R5, R8.reuse, 0xdaa66d2b ;  /* 0xdaa66d2b08057836 */ /* 0x040fe20000000000 */
[----:B------:R-:W-:Y:S01]  /*01c0*/  IADD3 R11, PT, PT, R8, 0x78dde6e4, RZ ;  /* 0x78dde6e4080b7810 */ /* 0x000fe20007ffe0ff */
[----:B------:R-:W-:-:S04]  /*01d0*/  IMAD.WIDE.U32 R12, R3, -0x326172a9, RZ ;  /* 0xcd9e8d57030c7825 */ /* 0x000fc800078e00ff */
[----:B------:R-:W-:Y:S01]  /*01e0*/  IMAD.WIDE.U32 R2, R2, -0x326172a9, RZ ;  /* 0xcd9e8d5702027825 */ /* 0x000fe200078e00ff */
[----:B------:R-:W-:-:S04]  /*01f0*/  LOP3.LUT R5, R13, R4, R5, 0x96, !PT ;  /* 0x000000040d057212 */ /* 0x000fc800078e9605 */
[----:B------:R-:W-:Y:S01]  /*0200*/  LOP3.LUT R4, R3, R12, R11, 0x96, !PT ;  /* 0x0000000c03047212 */ /* 0x000fe200078e960b */
[----:B------:R-:W-:Y:S01]  /*0210*/  IMAD.WIDE.U32 R12, R5, -0x2daee0ad, RZ ;  /* 0xd2511f53050c7825 */ /* 0x000fe200078e00ff */
[----:B------:R-:W-:-:S03]  /*0220*/  IADD3 R11, PT, PT, R9, -0x56f99767, RZ ;  /* 0xa9066899090b7810 */ /* 0x000fc60007ffe0ff */
[----:B------:R-:W-:Y:S02]  /*0230*/  VIADD R3, R9, 0xed9eba14 ;  /* 0xed9eba1409037836 */ /* 0x000fe40000000000 */
[----:B------:R-:W-:-:S03]  /*0240*/  IMAD.WIDE.U32 R4, R4, -0x2daee0ad, RZ ;  /* 0xd2511f5304047825 */ /* 0x000fc600078e00ff */
[----:B------:R-:W-:Y:S02]  /*0250*/  LOP3.LUT R3, R13, R10, R3, 0x96, !PT ;  /* 0x0000000a0d037212 */ /* 0x000fe400078e9603 */
[----:B------:R-:W-:Y:S02]  /*0260*/  LOP3.LUT R11, R5, R12, R11, 0x96, !PT ;  /* 0x0000000c050b7212 */ /* 0x000fe400078e960b */
[----:B------:R-:W-:Y:S01]  /*0270*/  IADD3 R5, PT, PT, R8, -0x4ab325aa, RZ ;  /* 0xb54cda5608057810 */ /* 0x000fe20007ffe0ff */
        /* <DEDUP_REMOVED lines=12> */
[----:B------:R-:W1:Y:S01]  /*0340*/  LDC.64 R2, c[0x0][0x388] ;  /* 0x0000e200ff027b82 */ /* 0x000e620000000a00 */
[C---:B------:R-:W-:Y:S02]  /*0350*/  IADD3 R15, PT, PT, R8.reuse, -0xe443238, RZ ;  /* 0xf1bbcdc8080f7810 */ /* 0x040fe40007ffe0ff */
        /* <DEDUP_REMOVED lines=10> */
[----:B------:R-:W-:Y:S01]  /*0400*/  VIADD R13, R8, 0x8ff34781 ;  /* 0x8ff34781080d7836 */ /* 0x000fe20000000000 */
[----:B------:R-:W-:Y:S01]  /*0410*/  CS2R R4, SRZ ;  /* 0x0000000000047805 */ /* 0x000fe2000001ff00 */
[----:B------:R-:W-:Y:S01]  /*0420*/  IMAD.WIDE.U32 R18, R11, -0x326172a9, RZ ;  /* 0xcd9e8d570b127825 */ /* 0x000fe200078e00ff */
[----:B------:R-:W-:Y:S02]  /*0430*/  CS2R R10, SRZ ;  /* 0x00000000000a7805 */ /* 0x000fe4000001ff00 */
[----:B------:R-:W-:Y:S01]  /*0440*/  MOV R15, R16 ;  /* 0x00000010000f7202 */ /* 0x000fe20000000f00 */
[----:B-1----:R-:W-:Y:S01]  /*0450*/  IMAD.WIDE R2, R6, 0x40, R2 ;  /* 0x0000004006027825 */ /* 0x002fe200078e0202 */
[----:B------:R-:W-:-:S03]  /*0460*/  LOP3.LUT R12, R19, R12, R13, 0x96, !PT ;  /* 0x0000000c130c7212 */ /* 0x000fc600078e960d */
[----:B------:R-:W-:Y:S01]  /*0470*/  IMAD.MOV.U32 R13, RZ, RZ, R18 ;  /* 0x000000ffff0d7224 */ /* 0x000fe200078e0012 */
[----:B0-----:R-:W-:Y:S04]  /*0480*/  STG.E.128 desc[UR4][R2.64], R4 ;  /* 0x0000000402007986 */ /* 0x001fe8000c101d04 */
[----:B------:R-:W-:Y:S04]  /*0490*/  STG.E.128 desc[UR4][R2.64+0x20], R8 ;  /* 0x0000200802007986 */ /* 0x000fe8000c101d04 */
[----:B------:R-:W-:Y:S04]  /*04a0*/  STG.E.64 desc[UR4][R2.64+0x30], RZ ;  /* 0x000030ff02007986 */ /* 0x000fe8000c101b04 */
[----:B------:R-:W-:Y:S04]  /*04b0*/  STG.E.64 desc[UR4][R2.64+0x38], RZ ;  /* 0x000038ff02007986 */ /* 0x000fe8000c101b04 */
[----:B------:R-:W-:Y:S01]  /*04c0*/  STG.E.128 desc[UR4][R2.64+0x10], R12 ;  /* 0x0000100c02007986 */ /* 0x000fe2000c101d04 */
[----:B------:R-:W-:Y:S05]  /*04d0*/  EXIT ;  /* 0x000000000000794d */ /* 0x000fea0003800000 */
.L_x_86:
        /* <DEDUP_REMOVED lines=10> */
.L_x_109:


//--------------------- .nv.global.init           --------------------------
	.section	.nv.global.init,"aw",@progbits
	.align	4
.nv.global.init:
	.type		mrg32k3aM1SubSeq,@object
	.size		mrg32k3aM1SubSeq,(mrg32k3aM2SubSeq - mrg32k3aM1SubSeq)
mrg32k3aM1SubSeq:
        /*0000*/ 	.byte	0x0b, 0xcc, 0xee, 0x04, 0x73, 0x29, 0x8b, 0x6f, 0xf6, 0x53, 0x03, 0xf6, 0x23, 0xf6, 0xea, 0xda
        /* <DEDUP_REMOVED lines=125> */
	.type		mrg32k3aM2SubSeq,@object
	.size		mrg32k3aM2SubSeq,(mrg32k3aM1 - mrg32k3aM2SubSeq)
mrg32k3aM2SubSeq:
        /* <DEDUP_REMOVED lines=126> */
	.type		mrg32k3aM1,@object
	.size		mrg32k3aM1,(mrg32k3aM1Seq - mrg32k3aM1)
mrg32k3aM1:
        /* <DEDUP_REMOVED lines=144> */
	.type		mrg32k3aM1Seq,@object
	.size		mrg32k3aM1Seq,(mrg32k3aM2 - mrg32k3aM1Seq)
mrg32k3aM1Seq:
        /* <DEDUP_REMOVED lines=144> */
	.type		mrg32k3aM2,@object
	.size		mrg32k3aM2,(mrg32k3aM2Seq - mrg32k3aM2)
mrg32k3aM2:
        /* <DEDUP_REMOVED lines=144> */
	.type		mrg32k3aM2Seq,@object
	.size		mrg32k3aM2Seq,(precalc_xorwow_matrix - mrg32k3aM2Seq)
mrg32k3aM2Seq:
        /* <DEDUP_REMOVED lines=144> */
	.type		precalc_xorwow_matrix,@object
	.size		precalc_xorwow_matrix,(precalc_xorwow_offset_matrix - precalc_xorwow_matrix)
precalc_xorwow_matrix:
        /* <DEDUP_REMOVED lines=6400> */
	.type		precalc_xorwow_offset_matrix,@object
	.size		precalc_xorwow_offset_matrix,(.L_1 - precalc_xorwow_offset_matrix)
precalc_xorwow_offset_matrix:
        /* <DEDUP_REMOVED lines=6400> */
.L_1:


//--------------------- .nv.shared.reserved.0     --------------------------
	.section	.nv.shared.reserved.0,"aw",@nobits
	.weak		__nv_reservedSMEM_offset_0_alias
	.size		__nv_reservedSMEM_offset_0_alias, 0, 64
	.other		__nv_reservedSMEM_offset_0_alias,@"STO_CUDA_RESERVED_SHARED STV_DEFAULT"
__nv_reservedSMEM_offset_0_alias:
	.zero		0
	.zero		64


//--------------------- .nv.constant0._Z10RK_stage_2ifPfS_S_S_S_S_ --------------------------
	.section	.nv.constant0._Z10RK_stage_2ifPfS_S_S_S_S_,"a",@progbits
	.sectionflags	@""
	.align	4
.nv.constant0._Z10RK_stage_2ifPfS_S_S_S_S_:
	.zero		952


//--------------------- .nv.constant0._Z10RK_stage_1ifPfS_S_S_S_S_ --------------------------
	.section	.nv.constant0._Z10RK_stage_1ifPfS_S_S_S_S_,"a",@progbits
	.sectionflags	@""
	.align	4
.nv.constant0._Z10RK_stage_1ifPfS_S_S_S_S_:
	.zero		952


//--------------------- .nv.constant0._Z14calc_exclvol_fiPfS_ --------------------------
	.section	.nv.constant0._Z14calc_exclvol_fiPfS_,"a",@progbits
	.sectionflags	@""
	.align	4
.nv.constant0._Z14calc_exclvol_fiPfS_:
	.zero		920


//--------------------- .nv.constant0._Z13calc_intern_fiPfS_S_S_ --------------------------
	.section	.nv.constant0._Z13calc_intern_fiPfS_S_S_,"a",@progbits
	.sectionflags	@""
	.align	4
.nv.constant0._Z13calc_intern_fiPfS_S_S_:
	.zero		936


//--------------------- .nv.constant0._Z12calc_cosinesiPfS_S_ --------------------------
	.section	.nv.constant0._Z12calc_cosinesiPfS_S_,"a",@progbits
	.sectionflags	@""
	.align	4
.nv.constant0._Z12calc_cosinesiPfS_S_:
	.zero		928


//--------------------- .nv.constant0._Z10calc_bondsiPfS_S_ --------------------------
	.section	.nv.constant0._Z10calc_bondsiPfS_S_,"a",@progbits
	.sectionflags	@""
	.align	4
.nv.constant0._Z10calc_bondsiPfS_S_:
	.zero		928


//--------------------- .nv.constant0._Z13calc_extern_fifPfS_S_ --------------------------
	.section	.nv.constant0._Z13calc_extern_fifPfS_S_,"a",@progbits
	.sectionflags	@""
	.align	4
.nv.constant0._Z13calc_extern_fifPfS_S_:
	.zero		928


//--------------------- .nv.constant0._Z9call_PRNGfPfP24curandStatePhilox4_32_10 --------------------------
	.section	.nv.constant0._Z9call_PRNGfPfP24curandStatePhilox4_32_10,"a",@progbits
	.sectionflags	@""
	.align	4
.nv.constant0._Z9call_PRNGfPfP24curandStatePhilox4_32_10:
	.zero		920


//--------------------- .nv.constant0._Z10setup_PRNGiP24curandStatePhilox4_32_10 --------------------------
	.section	.nv.constant0._Z10setup_PRNGiP24curandStatePhilox4_32_10,"a",@progbits
	.sectionflags	@""
	.align	4
.nv.constant0._Z10setup_PRNGiP24curandStatePhilox4_32_10:
	.zero		912


//--------------------- SYMBOLS --------------------------

	.type		.nv.reservedSmem.offset0,@object
	.size		.nv.reservedSmem.offset0,0x4
